	.target	sm_100a

	.elftype	@"ET_EXEC"


//--------------------- .note.nv.tkinfo           --------------------------
	.section	.note.nv.tkinfo,"",@"SHT_NOTE"
	.sectionflags	@"SHF_NOTE_NV_TKINFO"
	.tkinfo
        /*0018*/ 	.word	0x00000002
        /*0030*/ 	.string	""
        /*0030*/ 	.string	"ptxas"
        /*0030*/ 	.string	"Cuda compilation tools, release 13.0, V13.0.88"
        /*0030*/ 	.string	"Build cuda_13.0.r13.0/compiler.36424714_0"
        /*0030*/ 	.string	"-arch sm_100a -m 64 "



//--------------------- .note.nv.cuinfo           --------------------------
	.section	.note.nv.cuinfo,"",@"SHT_NOTE"
	.sectionflags	@"SHF_NOTE_NV_CUINFO"
        /*0018*/ 	.short	0x0002
        /*001a*/ 	.short	0x0064
        /*001c*/ 	.short	0x0082
	.zero		2


//--------------------- .nv.info                  --------------------------
	.section	.nv.info,"",@"SHT_CUDA_INFO"
	.align	4


	//----- nvinfo : EIATTR_REGCOUNT
	.align		4
        /*0000*/ 	.byte	0x04, 0x2f
        /*0002*/ 	.short	(.L_20 - .L_19)
	.align		4
.L_19:
        /*0004*/ 	.word	index@(_ZN7cutlass13device_kernelINS_4gemm6kernel13GemmUniversalIN4cute5tupleIJiiiiEEENS1_10collective13CollectiveMmaINS1_35MainloopSm100TmaUmmaWarpSpecializedILi7ELi2ELi2ENS5_IJNS4_1CILi1EEESB_SB_EEEEENS5_IJNSA_ILi128EEENSA_ILi256EEENSA_ILi64EEEEEEaNS5_IJlSB_lEEEaSI_NS4_8TiledMMAINS4_8MMA_AtomIJNS4_15SM100_MMA_S8_SSIaaiLi128ELi256ELNS4_4UMMA5MajorE0ELSN_0ELNSM_8SaturateE0EEEEEENS4_6LayoutISC_NS5_IJNSA_ILi0EEESS_SS_EEEEENS5_IJNS4_10UnderscoreESV_SV_EEEEENS4_13SM90_TMA_LOADENS4_14ComposedLayoutINS4_7SwizzleILi2ELi4ELi3EEENS4_18smem_ptr_flag_bitsILi8EEENSR_INS5_IJNSA_ILi8EEESG_EEENS5_IJSG_SB_EEEEEEEvNS4_8identityESY_S18_vS19_EENS_8epilogue10collective18CollectiveEpilogueINS1B_23Sm100TmaWarpSpecializedILi4ELi2ELi64ELb0ELb0EEEJSH_NS5_IJNSR_ISE_SB_EENSR_ISG_SB_EEEEEaSI_aSI_NS1B_6fusion15FusionCallbacksIS1F_NS1J_17LinearCombinationIaiaiLNS_15FloatRoundStyleE2EEESH_S1I_JEEENS4_5SM1004TMEM4LOAD26SM100_TMEM_LOAD_32dp32b64xESY_S18_NS4_39AutoVectorizingCopyWithAssumedAlignmentILi128EEENS4_14SM90_TMA_STOREES18_S1U_S1U_EEEvvEEEEvNT_6ParamsE)
        /*0008*/ 	.word	0x000000af


	//----- nvinfo : EIATTR_FRAME_SIZE
	.align		4
.L_20:
        /*000c*/ 	.byte	0x04, 0x11
        /*000e*/ 	.short	(.L_22 - .L_21)
	.align		4
.L_21:
        /*0010*/ 	.word	index@($__internal_2_$__cuda_sm10x_tcgen05_guardrail_trap_unallocated_columns_being_dealloced)
        /*0014*/ 	.word	0x00000000


	//----- nvinfo : EIATTR_FRAME_SIZE
	.align		4
.L_22:
        /*0018*/ 	.byte	0x04, 0x11
        /*001a*/ 	.short	(.L_24 - .L_23)
	.align		4
.L_23:
        /*001c*/ 	.word	index@($__internal_1_$__cuda_sm10x_tcgen05_guardrail_trap_phase_invalid_during_alloc)
        /*0020*/ 	.word	0x00000000


	//----- nvinfo : EIATTR_FRAME_SIZE
	.align		4
.L_24:
        /*0024*/ 	.byte	0x04, 0x11
        /*0026*/ 	.short	(.L_26 - .L_25)
	.align		4
.L_25:
        /*0028*/ 	.word	index@($__internal_0_$__cuda_sm10x_tcgen05_guardrail_trap_col_being_dealloced_not_returned_by_alloc)
        /*002c*/ 	.word	0x00000000


	//----- nvinfo : EIATTR_FRAME_SIZE
	.align		4
.L_26:
        /*0030*/ 	.byte	0x04, 0x11
        /*0032*/ 	.short	(.L_28 - .L_27)
	.align		4
.L_27:
        /*0034*/ 	.word	index@(_ZN7cutlass13device_kernelINS_4gemm6kernel13GemmUniversalIN4cute5tupleIJiiiiEEENS1_10collective13CollectiveMmaINS1_35MainloopSm100TmaUmmaWarpSpecializedILi7ELi2ELi2ENS5_IJNS4_1CILi1EEESB_SB_EEEEENS5_IJNSA_ILi128EEENSA_ILi256EEENSA_ILi64EEEEEEaNS5_IJlSB_lEEEaSI_NS4_8TiledMMAINS4_8MMA_AtomIJNS4_15SM100_MMA_S8_SSIaaiLi128ELi256ELNS4_4UMMA5MajorE0ELSN_0ELNSM_8SaturateE0EEEEEENS4_6LayoutISC_NS5_IJNSA_ILi0EEESS_SS_EEEEENS5_IJNS4_10UnderscoreESV_SV_EEEEENS4_13SM90_TMA_LOADENS4_14ComposedLayoutINS4_7SwizzleILi2ELi4ELi3EEENS4_18smem_ptr_flag_bitsILi8EEENSR_INS5_IJNSA_ILi8EEESG_EEENS5_IJSG_SB_EEEEEEEvNS4_8identityESY_S18_vS19_EENS_8epilogue10collective18CollectiveEpilogueINS1B_23Sm100TmaWarpSpecializedILi4ELi2ELi64ELb0ELb0EEEJSH_NS5_IJNSR_ISE_SB_EENSR_ISG_SB_EEEEEaSI_aSI_NS1B_6fusion15FusionCallbacksIS1F_NS1J_17LinearCombinationIaiaiLNS_15FloatRoundStyleE2EEESH_S1I_JEEENS4_5SM1004TMEM4LOAD26SM100_TMEM_LOAD_32dp32b64xESY_S18_NS4_39AutoVectorizingCopyWithAssumedAlignmentILi128EEENS4_14SM90_TMA_STOREES18_S1U_S1U_EEEvvEEEEvNT_6ParamsE)
        /*0038*/ 	.word	0x00000000


	//----- nvinfo : EIATTR_MIN_STACK_SIZE
	.align		4
.L_28:
        /*003c*/ 	.byte	0x04, 0x12
        /*003e*/ 	.short	(.L_30 - .L_29)
	.align		4
.L_29:
        /*0040*/ 	.word	index@(_ZN7cutlass13device_kernelINS_4gemm6kernel13GemmUniversalIN4cute5tupleIJiiiiEEENS1_10collective13CollectiveMmaINS1_35MainloopSm100TmaUmmaWarpSpecializedILi7ELi2ELi2ENS5_IJNS4_1CILi1EEESB_SB_EEEEENS5_IJNSA_ILi128EEENSA_ILi256EEENSA_ILi64EEEEEEaNS5_IJlSB_lEEEaSI_NS4_8TiledMMAINS4_8MMA_AtomIJNS4_15SM100_MMA_S8_SSIaaiLi128ELi256ELNS4_4UMMA5MajorE0ELSN_0ELNSM_8SaturateE0EEEEEENS4_6LayoutISC_NS5_IJNSA_ILi0EEESS_SS_EEEEENS5_IJNS4_10UnderscoreESV_SV_EEEEENS4_13SM90_TMA_LOADENS4_14ComposedLayoutINS4_7SwizzleILi2ELi4ELi3EEENS4_18smem_ptr_flag_bitsILi8EEENSR_INS5_IJNSA_ILi8EEESG_EEENS5_IJSG_SB_EEEEEEEvNS4_8identityESY_S18_vS19_EENS_8epilogue10collective18CollectiveEpilogueINS1B_23Sm100TmaWarpSpecializedILi4ELi2ELi64ELb0ELb0EEEJSH_NS5_IJNSR_ISE_SB_EENSR_ISG_SB_EEEEEaSI_aSI_NS1B_6fusion15FusionCallbacksIS1F_NS1J_17LinearCombinationIaiaiLNS_15FloatRoundStyleE2EEESH_S1I_JEEENS4_5SM1004TMEM4LOAD26SM100_TMEM_LOAD_32dp32b64xESY_S18_NS4_39AutoVectorizingCopyWithAssumedAlignmentILi128EEENS4_14SM90_TMA_STOREES18_S1U_S1U_EEEvvEEEEvNT_6ParamsE)
        /*0044*/ 	.word	0x00000000
.L_30:


//--------------------- .nv.compat                --------------------------
	.section	.nv.compat,"",@"SHT_CUDA_COMPAT_INFO"
	.align	4
        /*0000*/ 	.byte	0x02, 0x09, 0x01, 0x00, 0x02, 0x02, 0x03, 0x00, 0x02, 0x05, 0x06, 0x00, 0x03, 0x07, 0x01, 0x01
        /*0010*/ 	.byte	0x02, 0x03, 0x01, 0x00, 0x02, 0x06, 0x01, 0x00, 0x04, 0x0b, 0x08, 0x00, 0x01, 0x00, 0x00, 0x00
        /*0020*/ 	.byte	0x00, 0x00, 0x00, 0x00


//--------------------- .nv.info._ZN7cutlass13device_kernelINS_4gemm6kernel13GemmUniversalIN4cute5tupleIJiiiiEEENS1_10collective13CollectiveMmaINS1_35MainloopSm100TmaUmmaWarpSpecializedILi7ELi2ELi2ENS5_IJNS4_1CILi1EEESB_SB_EEEEENS5_IJNSA_ILi128EEENSA_ILi256EEENSA_ILi64EEEEEEaNS5_IJlSB_lEEEaSI_NS4_8TiledMMAINS4_8MMA_AtomIJNS4_15SM100_MMA_S8_SSIaaiLi128ELi256ELNS4_4UMMA5MajorE0ELSN_0ELNSM_8SaturateE0EEEEEENS4_6LayoutISC_NS5_IJNSA_ILi0EEESS_SS_EEEEENS5_IJNS4_10UnderscoreESV_SV_EEEEENS4_13SM90_TMA_LOADENS4_14ComposedLayoutINS4_7SwizzleILi2ELi4ELi3EEENS4_18smem_ptr_flag_bitsILi8EEENSR_INS5_IJNSA_ILi8EEESG_EEENS5_IJSG_SB_EEEEEEEvNS4_8identityESY_S18_vS19_EENS_8epilogue10collective18CollectiveEpilogueINS1B_23Sm100TmaWarpSpecializedILi4ELi2ELi64ELb0ELb0EEEJSH_NS5_IJNSR_ISE_SB_EENSR_ISG_SB_EEEEEaSI_aSI_NS1B_6fusion15FusionCallbacksIS1F_NS1J_17LinearCombinationIaiaiLNS_15FloatRoundStyleE2EEESH_S1I_JEEENS4_5SM1004TMEM4LOAD26SM100_TMEM_LOAD_32dp32b64xESY_S18_NS4_39AutoVectorizingCopyWithAssumedAlignmentILi128EEENS4_14SM90_TMA_STOREES18_S1U_S1U_EEEvvEEEEvNT_6ParamsE --------------------------
	.section	.nv.info._ZN7cutlass13device_kernelINS_4gemm6kernel13GemmUniversalIN4cute5tupleIJiiiiEEENS1_10collective13CollectiveMmaINS1_35MainloopSm100TmaUmmaWarpSpecializedILi7ELi2ELi2ENS5_IJNS4_1CILi1EEESB_SB_EEEEENS5_IJNSA_ILi128EEENSA_ILi256EEENSA_ILi64EEEEEEaNS5_IJlSB_lEEEaSI_NS4_8TiledMMAINS4_8MMA_AtomIJNS4_15SM100_MMA_S8_SSIaaiLi128ELi256ELNS4_4UMMA5MajorE0ELSN_0ELNSM_8SaturateE0EEEEEENS4_6LayoutISC_NS5_IJNSA_ILi0EEESS_SS_EEEEENS5_IJNS4_10UnderscoreESV_SV_EEEEENS4_13SM90_TMA_LOADENS4_14ComposedLayoutINS4_7SwizzleILi2ELi4ELi3EEENS4_18smem_ptr_flag_bitsILi8EEENSR_INS5_IJNSA_ILi8EEESG_EEENS5_IJSG_SB_EEEEEEEvNS4_8identityESY_S18_vS19_EENS_8epilogue10collective18CollectiveEpilogueINS1B_23Sm100TmaWarpSpecializedILi4ELi2ELi64ELb0ELb0EEEJSH_NS5_IJNSR_ISE_SB_EENSR_ISG_SB_EEEEEaSI_aSI_NS1B_6fusion15FusionCallbacksIS1F_NS1J_17LinearCombinationIaiaiLNS_15FloatRoundStyleE2EEESH_S1I_JEEENS4_5SM1004TMEM4LOAD26SM100_TMEM_LOAD_32dp32b64xESY_S18_NS4_39AutoVectorizingCopyWithAssumedAlignmentILi128EEENS4_14SM90_TMA_STOREES18_S1U_S1U_EEEvvEEEEvNT_6ParamsE,"",@"SHT_CUDA_INFO"
	.sectionflags	@""
	.align	4


	//----- nvinfo : EIATTR_CUDA_API_VERSION
	.align		4
        /*0000*/ 	.byte	0x04, 0x37
        /*0002*/ 	.short	(.L_32 - .L_31)
.L_31:
        /*0004*/ 	.word	0x00000082


	//----- nvinfo : EIATTR_KPARAM_INFO
	.align		4
.L_32:
        /*0008*/ 	.byte	0x04, 0x17
        /*000a*/ 	.short	(.L_34 - .L_33)
.L_33:
        /*000c*/ 	.word	0x00000000
        /*0010*/ 	.short	0x0000
        /*0012*/ 	.short	0x0000
        /*0014*/ 	.byte	0x00, 0xf0, 0x01, 0x20


	//----- nvinfo : EIATTR_AT_ENTRY_FRAGMENTS
	.align		4
.L_34:
        /*0018*/ 	.byte	0x04, 0x4f
        /*001a*/ 	.short	(.L_36 - .L_35)


	//   ....[0]....
.L_35:
        /*001c*/ 	.word	0x00000006


	//----- nvinfo : EIATTR_RESERVED_SMEM_USED
	.align		4
.L_36:
        /*0020*/ 	.byte	0x01, 0x41
	.zero		2


	//----- nvinfo : EIATTR_SPARSE_MMA_MASK
	.align		4
        /*0024*/ 	.byte	0x03, 0x50
        /*0026*/ 	.short	0x0000


	//----- nvinfo : EIATTR_TCGEN05_1CTA_USED
	.align		4
        /*0028*/ 	.byte	0x01, 0x51
	.zero		2


	//----- nvinfo : EIATTR_MAXREG_COUNT
	.align		4
        /*002c*/ 	.byte	0x03, 0x1b
        /*002e*/ 	.short	0x00ff


	//----- nvinfo : EIATTR_NUM_BARRIERS
	.align		4
        /*0030*/ 	.byte	0x02, 0x4c
        /*0032*/ 	.byte	0x07
	.zero		1


	//----- nvinfo : EIATTR_EXTERNS
	.align		4
        /*0034*/ 	.byte	0x04, 0x0f
        /*0036*/ 	.short	(.L_38 - .L_37)


	//   ....[0]....
	.align		4
.L_37:
        /*0038*/ 	.word	index@(__assertfail)


	//----- nvinfo : EIATTR_MERCURY_ISA_VERSION
	.align		4
.L_38:
        /*003c*/ 	.byte	0x03, 0x5f
        /*003e*/ 	.short	0x0101


	//----- nvinfo : EIATTR_INT_WARP_WIDE_INSTR_OFFSETS
	.align		4
        /*0040*/ 	.byte	0x04, 0x31
        /*0042*/ 	.short	(.L_40 - .L_39)


	//   ....[0]....
.L_39:
        /*0044*/ 	.word	0x00001e10


	//   ....[1]....
        /*0048*/ 	.word	0x00003810


	//   ....[2]....
        /*004c*/ 	.word	0x00003830


	//   ....[3]....
        /*0050*/ 	.word	0x00003860


	//   ....[4]....
        /*0054*/ 	.word	0x000041a0


	//   ....[5]....
        /*0058*/ 	.word	0x00004210


	//   ....[6]....
        /*005c*/ 	.word	0x000042f0


	//   ....[7]....
        /*0060*/ 	.word	0x00004370


	//   ....[8]....
        /*0064*/ 	.word	0x00004480


	//   ....[9]....
        /*0068*/ 	.word	0x00004510


	//   ....[10]....
        /*006c*/ 	.word	0x000046f0


	//   ....[11]....
        /*0070*/ 	.word	0x00004850


	//----- nvinfo : EIATTR_COOP_GROUP_MASK_REGIDS
	.align		4
.L_40:
        /*0074*/ 	.byte	0x04, 0x29
        /*0076*/ 	.short	(.L_42 - .L_41)


	//   ....[0]....
.L_41:
        /*0078*/ 	.word	0xffffffff


	//   ....[1]....
        /*007c*/ 	.word	0xffffffff


	//   ....[2]....
        /*0080*/ 	.word	0xffffffff


	//   ....[3]....
        /*0084*/ 	.word	0xffffffff


	//   ....[4]....
        /*0088*/ 	.word	0xffffffff


	//   ....[5]....
        /*008c*/ 	.word	0xffffffff


	//   ....[6]....
        /*0090*/ 	.word	0xffffffff


	//   ....[7]....
        /*0094*/ 	.word	0xffffffff


	//   ....[8]....
        /*0098*/ 	.word	0xffffffff


	//   ....[9]....
        /*009c*/ 	.word	0xffffffff


	//   ....[10]....
        /*00a0*/ 	.word	0xffffffff


	//   ....[11]....
        /*00a4*/ 	.word	0xffffffff


	//   ....[12]....
        /*00a8*/ 	.word	0xffffffff


	//----- nvinfo : EIATTR_COOP_GROUP_INSTR_OFFSETS
	.align		4
.L_42:
        /*00ac*/ 	.byte	0x04, 0x28
        /*00ae*/ 	.short	(.L_44 - .L_43)


	//   ....[0]....
.L_43:
        /*00b0*/ 	.word	0x00000090


	//   ....[1]....
        /*00b4*/ 	.word	0x000004d0


	//   ....[2]....
        /*00b8*/ 	.word	0x000006a0


	//   ....[3]....
        /*00bc*/ 	.word	0x00000840


	//   ....[4]....
        /*00c0*/ 	.word	0x00000940


	//   ....[5]....
        /*00c4*/ 	.word	0x00000ab0


	//   ....[6]....
        /*00c8*/ 	.word	0x00000c10


	//   ....[7]....
        /*00cc*/ 	.word	0x00001cf0


	//   ....[8]....
        /*00d0*/ 	.word	0x00002c80


	//   ....[9]....
        /*00d4*/ 	.word	0x00002e90


	//   ....[10]....
        /*00d8*/ 	.word	0x00002ec0


	//   ....[11]....
        /*00dc*/ 	.word	0x000036f0


	//   ....[12]....
        /*00e0*/ 	.word	0x00003920


	//----- nvinfo : EIATTR_VRC_CTA_INIT_COUNT
	.align		4
.L_44:
        /*00e4*/ 	.byte	0x02, 0x4a
        /*00e6*/ 	.byte	0x80
	.zero		1


	//----- nvinfo : EIATTR_SYSCALL_OFFSETS
	.align		4
        /*00e8*/ 	.byte	0x04, 0x46
        /*00ea*/ 	.short	(.L_46 - .L_45)


	//   ....[0]....
.L_45:
        /*00ec*/ 	.word	0x000052d0


	//   ....[1]....
        /*00f0*/ 	.word	0x00005410


	//   ....[2]....
        /*00f4*/ 	.word	0x00005c70


	//   ....[3]....
        /*00f8*/ 	.word	0x00007270


	//   ....[4]....
        /*00fc*/ 	.word	0x00008810


	//   ....[5]....
        /*0100*/ 	.word	0x00009de0


	//----- nvinfo : EIATTR_MBARRIER_INSTR_OFFSETS
	.align		4
.L_46:
        /*0104*/ 	.byte	0x04, 0x39
        /*0106*/ 	.short	(.L_48 - .L_47)


	//   ....[0]....
.L_47:
        /*0108*/ 	.word	0x000005b0
        /*010c*/ 	.word	0x000000ff
        /*0110*/ 	.word	0x00000000
        /*0114*/ 	.short	0x0100
        /*0116*/ 	.byte	0x05
	.zero		1


	//   ....[1]....
        /*0118*/ 	.word	0x000005c0
        /*011c*/ 	.word	0x000000ff
        /*0120*/ 	.word	0x00000038
        /*0124*/ 	.short	0x0100
        /*0126*/ 	.byte	0x05
	.zero		1


	//   ....[2]....
        /*0128*/ 	.word	0x000005d0
        /*012c*/ 	.word	0x000000ff
        /*0130*/ 	.word	0x00000008
        /*0134*/ 	.short	0x0100
        /*0136*/ 	.byte	0x05
	.zero		1


	//   ....[3]....
        /*0138*/ 	.word	0x000005e0
        /*013c*/ 	.word	0x000000ff
        /*0140*/ 	.word	0x00000040
        /*0144*/ 	.short	0x0100
        /*0146*/ 	.byte	0x05
	.zero		1


	//   ....[4]....
        /*0148*/ 	.word	0x000005f0
        /*014c*/ 	.word	0x000000ff
        /*0150*/ 	.word	0x00000010
        /*0154*/ 	.short	0x0100
        /*0156*/ 	.byte	0x05
	.zero		1


	//   ....[5]....
        /*0158*/ 	.word	0x00000600
        /*015c*/ 	.word	0x000000ff
        /*0160*/ 	.word	0x00000048
        /*0164*/ 	.short	0x0100
        /*0166*/ 	.byte	0x05
	.zero		1


	//   ....[6]....
        /*0168*/ 	.word	0x00000610
        /*016c*/ 	.word	0x000000ff
        /*0170*/ 	.word	0x00000018
        /*0174*/ 	.short	0x0100
        /*0176*/ 	.byte	0x05
	.zero		1


	//   ....[7]....
        /*0178*/ 	.word	0x00000620
        /*017c*/ 	.word	0x000000ff
        /*0180*/ 	.word	0x00000050
        /*0184*/ 	.short	0x0100
        /*0186*/ 	.byte	0x05
	.zero		1


	//   ....[8]....
        /*0188*/ 	.word	0x00000630
        /*018c*/ 	.word	0x000000ff
        /*0190*/ 	.word	0x00000020
        /*0194*/ 	.short	0x0100
        /*0196*/ 	.byte	0x05
	.zero		1


	//   ....[9]....
        /*0198*/ 	.word	0x00000640
        /*019c*/ 	.word	0x000000ff
        /*01a0*/ 	.word	0x00000058
        /*01a4*/ 	.short	0x0100
        /*01a6*/ 	.byte	0x05
	.zero		1


	//   ....[10]....
        /*01a8*/ 	.word	0x00000650
        /*01ac*/ 	.word	0x000000ff
        /*01b0*/ 	.word	0x00000028
        /*01b4*/ 	.short	0x0100
        /*01b6*/ 	.byte	0x05
	.zero		1


	//   ....[11]....
        /*01b8*/ 	.word	0x00000660
        /*01bc*/ 	.word	0x000000ff
        /*01c0*/ 	.word	0x00000060
        /*01c4*/ 	.short	0x0100
        /*01c6*/ 	.byte	0x05
	.zero		1


	//   ....[12]....
        /*01c8*/ 	.word	0x00000670
        /*01cc*/ 	.word	0x000000ff
        /*01d0*/ 	.word	0x00000030
        /*01d4*/ 	.short	0x0100
        /*01d6*/ 	.byte	0x05
	.zero		1


	//   ....[13]....
        /*01d8*/ 	.word	0x00000680
        /*01dc*/ 	.word	0x000000ff
        /*01e0*/ 	.word	0x00000068
        /*01e4*/ 	.short	0x0100
        /*01e6*/ 	.byte	0x05
	.zero		1


	//   ....[14]....
        /*01e8*/ 	.word	0x000007b0
        /*01ec*/ 	.word	0x000000ff
        /*01f0*/ 	.word	0x00000070
        /*01f4*/ 	.short	0x0100
        /*01f6*/ 	.byte	0x07
	.zero		1


	//   ....[15]....
        /*01f8*/ 	.word	0x000007c0
        /*01fc*/ 	.word	0x000000ff
        /*0200*/ 	.word	0x00000090
        /*0204*/ 	.short	0x0100
        /*0206*/ 	.byte	0x07
	.zero		1


	//   ....[16]....
        /*0208*/ 	.word	0x000007d0
        /*020c*/ 	.word	0x000000ff
        /*0210*/ 	.word	0x00000078
        /*0214*/ 	.short	0x0100
        /*0216*/ 	.byte	0x07
	.zero		1


	//   ....[17]....
        /*0218*/ 	.word	0x000007e0
        /*021c*/ 	.word	0x000000ff
        /*0220*/ 	.word	0x00000098
        /*0224*/ 	.short	0x0100
        /*0226*/ 	.byte	0x07
	.zero		1


	//   ....[18]....
        /*0228*/ 	.word	0x000007f0
        /*022c*/ 	.word	0x000000ff
        /*0230*/ 	.word	0x00000080
        /*0234*/ 	.short	0x0100
        /*0236*/ 	.byte	0x07
	.zero		1


	//   ....[19]....
        /*0238*/ 	.word	0x00000800
        /*023c*/ 	.word	0x000000ff
        /*0240*/ 	.word	0x000000a0
        /*0244*/ 	.short	0x0100
        /*0246*/ 	.byte	0x07
	.zero		1


	//   ....[20]....
        /*0248*/ 	.word	0x00000810
        /*024c*/ 	.word	0x000000ff
        /*0250*/ 	.word	0x00000088
        /*0254*/ 	.short	0x0100
        /*0256*/ 	.byte	0x07
	.zero		1


	//   ....[21]....
        /*0258*/ 	.word	0x00000820
        /*025c*/ 	.word	0x000000ff
        /*0260*/ 	.word	0x000000a8
        /*0264*/ 	.short	0x0100
        /*0266*/ 	.byte	0x07
	.zero		1


	//   ....[22]....
        /*0268*/ 	.word	0x00000910
        /*026c*/ 	.word	0x000000ff
        /*0270*/ 	.word	0x000000b0
        /*0274*/ 	.short	0x0100
        /*0276*/ 	.byte	0x05
	.zero		1


	//   ....[23]....
        /*0278*/ 	.word	0x00000920
        /*027c*/ 	.word	0x000000ff
        /*0280*/ 	.word	0x000000b8
        /*0284*/ 	.short	0x0100
        /*0286*/ 	.byte	0x05
	.zero		1


	//   ....[24]....
        /*0288*/ 	.word	0x00000a60
        /*028c*/ 	.word	0x000000ff
        /*0290*/ 	.word	0x000000c0
        /*0294*/ 	.short	0x0100
        /*0296*/ 	.byte	0x05
	.zero		1


	//   ....[25]....
        /*0298*/ 	.word	0x00000a70
        /*029c*/ 	.word	0x000000ff
        /*02a0*/ 	.word	0x000000d0
        /*02a4*/ 	.short	0x0100
        /*02a6*/ 	.byte	0x05
	.zero		1


	//   ....[26]....
        /*02a8*/ 	.word	0x00000a80
        /*02ac*/ 	.word	0x000000ff
        /*02b0*/ 	.word	0x000000c8
        /*02b4*/ 	.short	0x0100
        /*02b6*/ 	.byte	0x05
	.zero		1


	//   ....[27]....
        /*02b8*/ 	.word	0x00000a90
        /*02bc*/ 	.word	0x000000ff
        /*02c0*/ 	.word	0x000000d8
        /*02c4*/ 	.short	0x0100
        /*02c6*/ 	.byte	0x05
	.zero		1


	//   ....[28]....
        /*02c8*/ 	.word	0x00000bc0
        /*02cc*/ 	.word	0x000000ff
        /*02d0*/ 	.word	0x000000e0
        /*02d4*/ 	.short	0x0100
        /*02d6*/ 	.byte	0x07
	.zero		1


	//   ....[29]....
        /*02d8*/ 	.word	0x00000bd0
        /*02dc*/ 	.word	0x000000ff
        /*02e0*/ 	.word	0x000000f0
        /*02e4*/ 	.short	0x0100
        /*02e6*/ 	.byte	0x07
	.zero		1


	//   ....[30]....
        /*02e8*/ 	.word	0x00000be0
        /*02ec*/ 	.word	0x000000ff
        /*02f0*/ 	.word	0x000000e8
        /*02f4*/ 	.short	0x0100
        /*02f6*/ 	.byte	0x07
	.zero		1


	//   ....[31]....
        /*02f8*/ 	.word	0x00000bf0
        /*02fc*/ 	.word	0x000000ff
        /*0300*/ 	.word	0x000000f8
        /*0304*/ 	.short	0x0100
        /*0306*/ 	.byte	0x07
	.zero		1


	//   ....[32]....
        /*0308*/ 	.word	0x00000ce0
        /*030c*/ 	.word	0x000000ff
        /*0310*/ 	.word	0x00000100
        /*0314*/ 	.short	0x0100
        /*0316*/ 	.byte	0x05
	.zero		1


	//   ....[33]....
        /*0318*/ 	.word	0x00000cf0
        /*031c*/ 	.word	0x000000ff
        /*0320*/ 	.word	0x00000110
        /*0324*/ 	.short	0x0100
        /*0326*/ 	.byte	0x05
	.zero		1


	//   ....[34]....
        /*0328*/ 	.word	0x00000d00
        /*032c*/ 	.word	0x000000ff
        /*0330*/ 	.word	0x00000108
        /*0334*/ 	.short	0x0100
        /*0336*/ 	.byte	0x05
	.zero		1


	//   ....[35]....
        /*0338*/ 	.word	0x00000d10
        /*033c*/ 	.word	0x000000ff
        /*0340*/ 	.word	0x00000118
        /*0344*/ 	.short	0x0100
        /*0346*/ 	.byte	0x05
	.zero		1


	//   ....[36]....
        /*0348*/ 	.word	0x000015f0
        /*034c*/ 	.word	0x00000003
        /*0350*/ 	.word	0x00000110
        /*0354*/ 	.short	0x010a
        /*0356*/ 	.byte	0xff
	.zero		1


	//   ....[37]....
        /*0358*/ 	.word	0x00001620
        /*035c*/ 	.word	0x00000003
        /*0360*/ 	.word	0x00000100
        /*0364*/ 	.short	0x0101
        /*0366*/ 	.byte	0xff
	.zero		1


	//   ....[38]....
        /*0368*/ 	.word	0x000016f0
        /*036c*/ 	.word	0x000000ff
        /*0370*/ 	.word	0x00000038
        /*0374*/ 	.short	0x010a
        /*0376*/ 	.byte	0x08
	.zero		1


	//   ....[39]....
        /*0378*/ 	.word	0x00001790
        /*037c*/ 	.word	0x000000ff
        /*0380*/ 	.word	0x00000038
        /*0384*/ 	.short	0x010a
        /*0386*/ 	.byte	0x21
	.zero		1


	//   ....[40]....
        /*0388*/ 	.word	0x000018e0
        /*038c*/ 	.word	0x000000ff
        /*0390*/ 	.word	0x00000038
        /*0394*/ 	.short	0x010a
        /*0396*/ 	.byte	0x08
	.zero		1


	//   ....[41]....
        /*0398*/ 	.word	0x000019f0
        /*039c*/ 	.word	0x000000ff
        /*03a0*/ 	.word	0x000000b8
        /*03a4*/ 	.short	0x0101
        /*03a6*/ 	.byte	0x04
	.zero		1


	//   ....[42]....
        /*03a8*/ 	.word	0x00001a10
        /*03ac*/ 	.word	0x000000ff
        /*03b0*/ 	.word	0x00000038
        /*03b4*/ 	.short	0x010a
        /*03b6*/ 	.byte	0x08
	.zero		1


	//   ....[43]....
        /*03b8*/ 	.word	0x00001a90
        /*03bc*/ 	.word	0x000000ff
        /*03c0*/ 	.word	0x00000038
        /*03c4*/ 	.short	0x010a
        /*03c6*/ 	.byte	0x11
	.zero		1


	//   ....[44]....
        /*03c8*/ 	.word	0x00001be0
        /*03cc*/ 	.word	0x000000ff
        /*03d0*/ 	.word	0x00000038
        /*03d4*/ 	.short	0x010a
        /*03d6*/ 	.byte	0x08
	.zero		1


	//   ....[45]....
        /*03d8*/ 	.word	0x00001d20
        /*03dc*/ 	.word	0x00000002
        /*03e0*/ 	.word	0x000000c0
        /*03e4*/ 	.short	0x010a
        /*03e6*/ 	.byte	0xff
	.zero		1


	//   ....[46]....
        /*03e8*/ 	.word	0x00001de0
        /*03ec*/ 	.word	0x00000002
        /*03f0*/ 	.word	0x00000000
        /*03f4*/ 	.short	0x0101
        /*03f6*/ 	.byte	0xff
	.zero		1


	//   ....[47]....
        /*03f8*/ 	.word	0x00002340
        /*03fc*/ 	.word	0x000000ff
        /*0400*/ 	.word	0x00000000
        /*0404*/ 	.short	0x010a
        /*0406*/ 	.byte	0x05
	.zero		1


	//   ....[48]....
        /*0408*/ 	.word	0x000023d0
        /*040c*/ 	.word	0x000000ff
        /*0410*/ 	.word	0x00000000
        /*0414*/ 	.short	0x010a
        /*0416*/ 	.byte	0x05
	.zero		1


	//   ....[49]....
        /*0418*/ 	.word	0x00002460
        /*041c*/ 	.word	0x000000ff
        /*0420*/ 	.word	0x00000000
        /*0424*/ 	.short	0x010a
        /*0426*/ 	.byte	0x05
	.zero		1


	//   ....[50]....
        /*0428*/ 	.word	0x000024f0
        /*042c*/ 	.word	0x000000ff
        /*0430*/ 	.word	0x00000000
        /*0434*/ 	.short	0x010a
        /*0436*/ 	.byte	0x05
	.zero		1


	//   ....[51]....
        /*0438*/ 	.word	0x00002580
        /*043c*/ 	.word	0x000000ff
        /*0440*/ 	.word	0x00000000
        /*0444*/ 	.short	0x010a
        /*0446*/ 	.byte	0x05
	.zero		1


	//   ....[52]....
        /*0448*/ 	.word	0x00002610
        /*044c*/ 	.word	0x000000ff
        /*0450*/ 	.word	0x00000000
        /*0454*/ 	.short	0x010a
        /*0456*/ 	.byte	0x05
	.zero		1


	//   ....[53]....
        /*0458*/ 	.word	0x000026b0
        /*045c*/ 	.word	0x00000000
        /*0460*/ 	.word	0x00000000
        /*0464*/ 	.short	0x010a
        /*0466*/ 	.byte	0xff
	.zero		1


	//   ....[54]....
        /*0468*/ 	.word	0x000027d0
        /*046c*/ 	.word	0x00000000
        /*0470*/ 	.word	0x00000100
        /*0474*/ 	.short	0x010a
        /*0476*/ 	.byte	0xff
	.zero		1


	//   ....[55]....
        /*0478*/ 	.word	0x00002830
        /*047c*/ 	.word	0x00000004
        /*0480*/ 	.word	0x00000000
        /*0484*/ 	.short	0x0101
        /*0486*/ 	.byte	0xff
	.zero		1


	//   ....[56]....
        /*0488*/ 	.word	0x00002850
        /*048c*/ 	.word	0x000000ff
        /*0490*/ 	.word	0x000000d0
        /*0494*/ 	.short	0x010a
        /*0496*/ 	.byte	0x05
	.zero		1


	//   ....[57]....
        /*0498*/ 	.word	0x00002970
        /*049c*/ 	.word	0x00000000
        /*04a0*/ 	.word	0x000000c0
        /*04a4*/ 	.short	0x010a
        /*04a6*/ 	.byte	0xff
	.zero		1


	//   ....[58]....
        /*04a8*/ 	.word	0x00002a80
        /*04ac*/ 	.word	0x00000000
        /*04b0*/ 	.word	0x00000000
        /*04b4*/ 	.short	0x0101
        /*04b6*/ 	.byte	0xff
	.zero		1


	//   ....[59]....
        /*04b8*/ 	.word	0x00002b10
        /*04bc*/ 	.word	0x000000ff
        /*04c0*/ 	.word	0x000000d0
        /*04c4*/ 	.short	0x0106
        /*04c6*/ 	.byte	0x05
	.zero		1


	//   ....[60]....
        /*04c8*/ 	.word	0x00002b30
        /*04cc*/ 	.word	0x000000ff
        /*04d0*/ 	.word	0x000000d0
        /*04d4*/ 	.short	0x010a
        /*04d6*/ 	.byte	0x05
	.zero		1


	//   ....[61]....
        /*04d8*/ 	.word	0x00002bc0
        /*04dc*/ 	.word	0x000000ff
        /*04e0*/ 	.word	0x000000d0
        /*04e4*/ 	.short	0x0106
        /*04e6*/ 	.byte	0x04
	.zero		1


	//   ....[62]....
        /*04e8*/ 	.word	0x00002c00
        /*04ec*/ 	.word	0x00000000
        /*04f0*/ 	.word	0x000000d0
        /*04f4*/ 	.short	0x010a
        /*04f6*/ 	.byte	0xff
	.zero		1


	//   ....[63]....
        /*04f8*/ 	.word	0x00003100
        /*04fc*/ 	.word	0x00000000
        /*0500*/ 	.word	0x000000c0
        /*0504*/ 	.short	0x010a
        /*0506*/ 	.byte	0xff
	.zero		1


	//   ....[64]....
        /*0508*/ 	.word	0x00003210
        /*050c*/ 	.word	0x00000003
        /*0510*/ 	.word	0x00000000
        /*0514*/ 	.short	0x0101
        /*0516*/ 	.byte	0xff
	.zero		1


	//   ....[65]....
        /*0518*/ 	.word	0x00003220
        /*051c*/ 	.word	0x000000ff
        /*0520*/ 	.word	0x00000000
        /*0524*/ 	.short	0x010a
        /*0526*/ 	.byte	0x04
	.zero		1


	//   ....[66]....
        /*0528*/ 	.word	0x00003240
        /*052c*/ 	.word	0x000000ff
        /*0530*/ 	.word	0x000000f0
        /*0534*/ 	.short	0x010a
        /*0536*/ 	.byte	0x08
	.zero		1


	//   ....[67]....
        /*0538*/ 	.word	0x00003310
        /*053c*/ 	.word	0x000000ff
        /*0540*/ 	.word	0x00000000
        /*0544*/ 	.short	0x010a
        /*0546*/ 	.byte	0x07
	.zero		1


	//   ....[68]....
        /*0548*/ 	.word	0x00003450
        /*054c*/ 	.word	0x000000ff
        /*0550*/ 	.word	0x00000000
        /*0554*/ 	.short	0x010a
        /*0556*/ 	.byte	0x04
	.zero		1


	//   ....[69]....
        /*0558*/ 	.word	0x00003640
        /*055c*/ 	.word	0x000000ff
        /*0560*/ 	.word	0x00000000
        /*0564*/ 	.short	0x010a
        /*0566*/ 	.byte	0x05
	.zero		1


	//   ....[70]....
        /*0568*/ 	.word	0x000036d0
        /*056c*/ 	.word	0x000000ff
        /*0570*/ 	.word	0x00000000
        /*0574*/ 	.short	0x010a
        /*0576*/ 	.byte	0x07
	.zero		1


	//   ....[71]....
        /*0578*/ 	.word	0x00003b50
        /*057c*/ 	.word	0x00000000
        /*0580*/ 	.word	0x000000c0
        /*0584*/ 	.short	0x010a
        /*0586*/ 	.byte	0xff
	.zero		1


	//   ....[72]....
        /*0588*/ 	.word	0x00003c10
        /*058c*/ 	.word	0x00000000
        /*0590*/ 	.word	0x00000000
        /*0594*/ 	.short	0x0101
        /*0596*/ 	.byte	0xff
	.zero		1


	//   ....[73]....
        /*0598*/ 	.word	0x00003f30
        /*059c*/ 	.word	0x000000ff
        /*05a0*/ 	.word	0x000000b8
        /*05a4*/ 	.short	0x010a
        /*05a6*/ 	.byte	0x07
	.zero		1


	//   ....[74]....
        /*05a8*/ 	.word	0x00004120
        /*05ac*/ 	.word	0x000000ff
        /*05b0*/ 	.word	0x00000090
        /*05b4*/ 	.short	0x010a
        /*05b6*/ 	.byte	0x07
	.zero		1


	//   ....[75]....
        /*05b8*/ 	.word	0x00004290
        /*05bc*/ 	.word	0x000000ff
        /*05c0*/ 	.word	0x00000070
        /*05c4*/ 	.short	0x010b
        /*05c6*/ 	.byte	0x07
	.zero		1


	//   ....[76]....
        /*05c8*/ 	.word	0x000042a0
        /*05cc*/ 	.word	0x000000ff
        /*05d0*/ 	.word	0x00000000
        /*05d4*/ 	.short	0x0101
        /*05d6*/ 	.byte	0x08
	.zero		1


	//   ....[77]....
        /*05d8*/ 	.word	0x000042c0
        /*05dc*/ 	.word	0x000000ff
        /*05e0*/ 	.word	0x00000098
        /*05e4*/ 	.short	0x010a
        /*05e6*/ 	.byte	0x07
	.zero		1


	//   ....[78]....
        /*05e8*/ 	.word	0x00004420
        /*05ec*/ 	.word	0x000000ff
        /*05f0*/ 	.word	0x00000078
        /*05f4*/ 	.short	0x010b
        /*05f6*/ 	.byte	0x07
	.zero		1


	//   ....[79]....
        /*05f8*/ 	.word	0x00004430
        /*05fc*/ 	.word	0x000000ff
        /*0600*/ 	.word	0x00000000
        /*0604*/ 	.short	0x0101
        /*0606*/ 	.byte	0x08
	.zero		1


	//   ....[80]....
        /*0608*/ 	.word	0x00004440
        /*060c*/ 	.word	0x000000ff
        /*0610*/ 	.word	0x000000a0
        /*0614*/ 	.short	0x010a
        /*0616*/ 	.byte	0x07
	.zero		1


	//   ....[81]....
        /*0618*/ 	.word	0x000045e0
        /*061c*/ 	.word	0x000000ff
        /*0620*/ 	.word	0x00000080
        /*0624*/ 	.short	0x010b
        /*0626*/ 	.byte	0x07
	.zero		1


	//   ....[82]....
        /*0628*/ 	.word	0x00004650
        /*062c*/ 	.word	0x000000ff
        /*0630*/ 	.word	0x00000000
        /*0634*/ 	.short	0x0101
        /*0636*/ 	.byte	0x08
	.zero		1


	//   ....[83]....
        /*0638*/ 	.word	0x00004680
        /*063c*/ 	.word	0x000000ff
        /*0640*/ 	.word	0x000000a8
        /*0644*/ 	.short	0x010a
        /*0646*/ 	.byte	0x07
	.zero		1


	//   ....[84]....
        /*0648*/ 	.word	0x00004890
        /*064c*/ 	.word	0x000000ff
        /*0650*/ 	.word	0x00000088
        /*0654*/ 	.short	0x010b
        /*0656*/ 	.byte	0x07
	.zero		1


	//   ....[85]....
        /*0658*/ 	.word	0x000048b0
        /*065c*/ 	.word	0x000000ff
        /*0660*/ 	.word	0x00000000
        /*0664*/ 	.short	0x0101
        /*0666*/ 	.byte	0x0d
	.zero		1


	//   ....[86]....
        /*0668*/ 	.word	0x000048e0
        /*066c*/ 	.word	0x000000ff
        /*0670*/ 	.word	0x00000090
        /*0674*/ 	.short	0x010a
        /*0676*/ 	.byte	0x07
	.zero		1


	//   ....[87]....
        /*0678*/ 	.word	0x00004900
        /*067c*/ 	.word	0x000000ff
        /*0680*/ 	.word	0x00000098
        /*0684*/ 	.short	0x010a
        /*0686*/ 	.byte	0x07
	.zero		1


	//   ....[88]....
        /*0688*/ 	.word	0x00004920
        /*068c*/ 	.word	0x000000ff
        /*0690*/ 	.word	0x000000a0
        /*0694*/ 	.short	0x010a
        /*0696*/ 	.byte	0x07
	.zero		1


	//   ....[89]....
        /*0698*/ 	.word	0x00004960
        /*069c*/ 	.word	0x00000000
        /*06a0*/ 	.word	0x000000a8
        /*06a4*/ 	.short	0x010a
        /*06a6*/ 	.byte	0xff
	.zero		1


	//   ....[90]....
        /*06a8*/ 	.word	0x00004ca0
        /*06ac*/ 	.word	0x00000000
        /*06b0*/ 	.word	0x000000c0
        /*06b4*/ 	.short	0x010a
        /*06b6*/ 	.byte	0xff
	.zero		1


	//   ....[91]....
        /*06b8*/ 	.word	0x00004db0
        /*06bc*/ 	.word	0x00000000
        /*06c0*/ 	.word	0x00000000
        /*06c4*/ 	.short	0x0101
        /*06c6*/ 	.byte	0xff
	.zero		1


	//   ....[92]....
        /*06c8*/ 	.word	0x00005810
        /*06cc*/ 	.word	0x00000003
        /*06d0*/ 	.word	0x00000070
        /*06d4*/ 	.short	0x010a
        /*06d6*/ 	.byte	0xff
	.zero		1


	//   ....[93]....
        /*06d8*/ 	.word	0x00005850
        /*06dc*/ 	.word	0x0000006c
        /*06e0*/ 	.word	0x000000e0
        /*06e4*/ 	.short	0x010a
        /*06e6*/ 	.byte	0xff
	.zero		1


	//   ....[94]....
        /*06e8*/ 	.word	0x00005990
        /*06ec*/ 	.word	0x00000003
        /*06f0*/ 	.word	0x00000070
        /*06f4*/ 	.short	0x010a
        /*06f6*/ 	.byte	0xff
	.zero		1


	//   ....[95]....
        /*06f8*/ 	.word	0x00005ad0
        /*06fc*/ 	.word	0x00000000
        /*0700*/ 	.word	0x00000000
        /*0704*/ 	.short	0x0101
        /*0706*/ 	.byte	0xff
	.zero		1


	//   ....[96]....
        /*0708*/ 	.word	0x00005b50
        /*070c*/ 	.word	0x0000006c
        /*0710*/ 	.word	0x000000e0
        /*0714*/ 	.short	0x010a
        /*0716*/ 	.byte	0xff
	.zero		1


	//   ....[97]....
        /*0718*/ 	.word	0x00006ee0
        /*071c*/ 	.word	0x00000076
        /*0720*/ 	.word	0x00000070
        /*0724*/ 	.short	0x010a
        /*0726*/ 	.byte	0xff
	.zero		1


	//   ....[98]....
        /*0728*/ 	.word	0x00006fb0
        /*072c*/ 	.word	0x00000076
        /*0730*/ 	.word	0x00000070
        /*0734*/ 	.short	0x010a
        /*0736*/ 	.byte	0xff
	.zero		1


	//   ....[99]....
        /*0738*/ 	.word	0x00007110
        /*073c*/ 	.word	0x00000003
        /*0740*/ 	.word	0x00000000
        /*0744*/ 	.short	0x0101
        /*0746*/ 	.byte	0xff
	.zero		1


	//   ....[100]....
        /*0748*/ 	.word	0x00008480
        /*074c*/ 	.word	0x00000000
        /*0750*/ 	.word	0x00000070
        /*0754*/ 	.short	0x010a
        /*0756*/ 	.byte	0xff
	.zero		1


	//   ....[101]....
        /*0758*/ 	.word	0x00008550
        /*075c*/ 	.word	0x00000000
        /*0760*/ 	.word	0x00000070
        /*0764*/ 	.short	0x010a
        /*0766*/ 	.byte	0xff
	.zero		1


	//   ....[102]....
        /*0768*/ 	.word	0x00008690
        /*076c*/ 	.word	0x00000000
        /*0770*/ 	.word	0x00000000
        /*0774*/ 	.short	0x0101
        /*0776*/ 	.byte	0xff
	.zero		1


	//   ....[103]....
        /*0778*/ 	.word	0x00009a50
        /*077c*/ 	.word	0x00000000
        /*0780*/ 	.word	0x00000070
        /*0784*/ 	.short	0x010a
        /*0786*/ 	.byte	0xff
	.zero		1


	//   ....[104]....
        /*0788*/ 	.word	0x00009b20
        /*078c*/ 	.word	0x00000000
        /*0790*/ 	.word	0x00000070
        /*0794*/ 	.short	0x010a
        /*0796*/ 	.byte	0xff
	.zero		1


	//   ....[105]....
        /*0798*/ 	.word	0x00009c60
        /*079c*/ 	.word	0x00000000
        /*07a0*/ 	.word	0x00000000
        /*07a4*/ 	.short	0x0101
        /*07a6*/ 	.byte	0xff
	.zero		1


	//   ....[106]....
        /*07a8*/ 	.word	0x0000a0a0
        /*07ac*/ 	.word	0x000000ff
        /*07b0*/ 	.word	0x00000000
        /*07b4*/ 	.short	0x0101
        /*07b6*/ 	.byte	0x05
	.zero		1


	//   ....[107]....
        /*07b8*/ 	.word	0x0000b1e0
        /*07bc*/ 	.word	0x00000003
        /*07c0*/ 	.word	0x00000110
        /*07c4*/ 	.short	0x010a
        /*07c6*/ 	.byte	0xff
	.zero		1


	//   ....[108]....
        /*07c8*/ 	.word	0x0000b240
        /*07cc*/ 	.word	0x00000002
        /*07d0*/ 	.word	0x00000038
        /*07d4*/ 	.short	0x010a
        /*07d6*/ 	.byte	0xff
	.zero		1


	//   ....[109]....
        /*07d8*/ 	.word	0x0000b2a0
        /*07dc*/ 	.word	0x00000002
        /*07e0*/ 	.word	0x00000038
        /*07e4*/ 	.short	0x010a
        /*07e6*/ 	.byte	0xff
	.zero		1


	//   ....[110]....
        /*07e8*/ 	.word	0x0000b2f0
        /*07ec*/ 	.word	0x00000002
        /*07f0*/ 	.word	0x000000c0
        /*07f4*/ 	.short	0x010a
        /*07f6*/ 	.byte	0xff
	.zero		1


	//   ....[111]....
        /*07f8*/ 	.word	0x0000b350
        /*07fc*/ 	.word	0x00000000
        /*0800*/ 	.word	0x00000000
        /*0804*/ 	.short	0x010a
        /*0806*/ 	.byte	0xff
	.zero		1


	//   ....[112]....
        /*0808*/ 	.word	0x0000b3b0
        /*080c*/ 	.word	0x00000000
        /*0810*/ 	.word	0x00000000
        /*0814*/ 	.short	0x010a
        /*0816*/ 	.byte	0xff
	.zero		1


	//   ....[113]....
        /*0818*/ 	.word	0x0000b410
        /*081c*/ 	.word	0x00000000
        /*0820*/ 	.word	0x00000000
        /*0824*/ 	.short	0x010a
        /*0826*/ 	.byte	0xff
	.zero		1


	//   ....[114]....
        /*0828*/ 	.word	0x0000b470
        /*082c*/ 	.word	0x00000000
        /*0830*/ 	.word	0x00000000
        /*0834*/ 	.short	0x010a
        /*0836*/ 	.byte	0xff
	.zero		1


	//   ....[115]....
        /*0838*/ 	.word	0x0000b4d0
        /*083c*/ 	.word	0x00000000
        /*0840*/ 	.word	0x00000000
        /*0844*/ 	.short	0x010a
        /*0846*/ 	.byte	0xff
	.zero		1


	//   ....[116]....
        /*0848*/ 	.word	0x0000b530
        /*084c*/ 	.word	0x00000000
        /*0850*/ 	.word	0x00000000
        /*0854*/ 	.short	0x010a
        /*0856*/ 	.byte	0xff
	.zero		1


	//   ....[117]....
        /*0858*/ 	.word	0x0000b580
        /*085c*/ 	.word	0x00000000
        /*0860*/ 	.word	0x00000100
        /*0864*/ 	.short	0x010a
        /*0866*/ 	.byte	0xff
	.zero		1


	//   ....[118]....
        /*0868*/ 	.word	0x0000b5e0
        /*086c*/ 	.word	0x00000000
        /*0870*/ 	.word	0x000000d0
        /*0874*/ 	.short	0x010a
        /*0876*/ 	.byte	0xff
	.zero		1


	//   ....[119]....
        /*0878*/ 	.word	0x0000b630
        /*087c*/ 	.word	0x00000000
        /*0880*/ 	.word	0x000000c0
        /*0884*/ 	.short	0x010a
        /*0886*/ 	.byte	0xff
	.zero		1


	//   ....[120]....
        /*0888*/ 	.word	0x0000b690
        /*088c*/ 	.word	0x00000000
        /*0890*/ 	.word	0x000000d0
        /*0894*/ 	.short	0x010a
        /*0896*/ 	.byte	0xff
	.zero		1


	//   ....[121]....
        /*0898*/ 	.word	0x0000b6e0
        /*089c*/ 	.word	0x00000000
        /*08a0*/ 	.word	0x000000c0
        /*08a4*/ 	.short	0x010a
        /*08a6*/ 	.byte	0xff
	.zero		1


	//   ....[122]....
        /*08a8*/ 	.word	0x0000b740
        /*08ac*/ 	.word	0x00000003
        /*08b0*/ 	.word	0x000000f0
        /*08b4*/ 	.short	0x010a
        /*08b6*/ 	.byte	0xff
	.zero		1


	//   ....[123]....
        /*08b8*/ 	.word	0x0000b7a0
        /*08bc*/ 	.word	0x00000000
        /*08c0*/ 	.word	0x00000000
        /*08c4*/ 	.short	0x010a
        /*08c6*/ 	.byte	0xff
	.zero		1


	//   ....[124]....
        /*08c8*/ 	.word	0x0000b800
        /*08cc*/ 	.word	0x00000000
        /*08d0*/ 	.word	0x00000000
        /*08d4*/ 	.short	0x010a
        /*08d6*/ 	.byte	0xff
	.zero		1


	//   ....[125]....
        /*08d8*/ 	.word	0x0000b860
        /*08dc*/ 	.word	0x00000000
        /*08e0*/ 	.word	0x00000000
        /*08e4*/ 	.short	0x010a
        /*08e6*/ 	.byte	0xff
	.zero		1


	//   ....[126]....
        /*08e8*/ 	.word	0x0000b8b0
        /*08ec*/ 	.word	0x00000000
        /*08f0*/ 	.word	0x000000c0
        /*08f4*/ 	.short	0x010a
        /*08f6*/ 	.byte	0xff
	.zero		1


	//   ....[127]....
        /*08f8*/ 	.word	0x0000b910
        /*08fc*/ 	.word	0x00000000
        /*0900*/ 	.word	0x000000b8
        /*0904*/ 	.short	0x010a
        /*0906*/ 	.byte	0xff
	.zero		1


	//   ....[128]....
        /*0908*/ 	.word	0x0000b970
        /*090c*/ 	.word	0x00000003
        /*0910*/ 	.word	0x00000090
        /*0914*/ 	.short	0x010a
        /*0916*/ 	.byte	0xff
	.zero		1


	//   ....[129]....
        /*0918*/ 	.word	0x0000b9d0
        /*091c*/ 	.word	0x00000003
        /*0920*/ 	.word	0x00000098
        /*0924*/ 	.short	0x010a
        /*0926*/ 	.byte	0xff
	.zero		1


	//   ....[130]....
        /*0928*/ 	.word	0x0000ba30
        /*092c*/ 	.word	0x00000003
        /*0930*/ 	.word	0x000000a0
        /*0934*/ 	.short	0x010a
        /*0936*/ 	.byte	0xff
	.zero		1


	//   ....[131]....
        /*0938*/ 	.word	0x0000ba90
        /*093c*/ 	.word	0x00000003
        /*0940*/ 	.word	0x000000a8
        /*0944*/ 	.short	0x010a
        /*0946*/ 	.byte	0xff
	.zero		1


	//   ....[132]....
        /*0948*/ 	.word	0x0000baf0
        /*094c*/ 	.word	0x00000000
        /*0950*/ 	.word	0x00000090
        /*0954*/ 	.short	0x010a
        /*0956*/ 	.byte	0xff
	.zero		1


	//   ....[133]....
        /*0958*/ 	.word	0x0000bb50
        /*095c*/ 	.word	0x00000000
        /*0960*/ 	.word	0x00000098
        /*0964*/ 	.short	0x010a
        /*0966*/ 	.byte	0xff
	.zero		1


	//   ....[134]....
        /*0968*/ 	.word	0x0000bbb0
        /*096c*/ 	.word	0x00000000
        /*0970*/ 	.word	0x000000a0
        /*0974*/ 	.short	0x010a
        /*0976*/ 	.byte	0xff
	.zero		1


	//   ....[135]....
        /*0978*/ 	.word	0x0000bc00
        /*097c*/ 	.word	0x00000000
        /*0980*/ 	.word	0x000000c0
        /*0984*/ 	.short	0x010a
        /*0986*/ 	.byte	0xff
	.zero		1


	//   ....[136]....
        /*0988*/ 	.word	0x0000bc50
        /*098c*/ 	.word	0x00000003
        /*0990*/ 	.word	0x00000070
        /*0994*/ 	.short	0x010a
        /*0996*/ 	.byte	0xff
	.zero		1


	//   ....[137]....
        /*0998*/ 	.word	0x0000bca0
        /*099c*/ 	.word	0x0000006c
        /*09a0*/ 	.word	0x000000e0
        /*09a4*/ 	.short	0x010a
        /*09a6*/ 	.byte	0xff
	.zero		1


	//   ....[138]....
        /*09a8*/ 	.word	0x0000bcf0
        /*09ac*/ 	.word	0x00000076
        /*09b0*/ 	.word	0x00000070
        /*09b4*/ 	.short	0x010a
        /*09b6*/ 	.byte	0xff
	.zero		1


	//   ....[139]....
        /*09b8*/ 	.word	0x0000bd40
        /*09bc*/ 	.word	0x00000000
        /*09c0*/ 	.word	0x00000070
        /*09c4*/ 	.short	0x010a
        /*09c6*/ 	.byte	0xff
	.zero		1


	//   ....[140]....
        /*09c8*/ 	.word	0x0000bd90
        /*09cc*/ 	.word	0x00000000
        /*09d0*/ 	.word	0x00000070
        /*09d4*/ 	.short	0x010a
        /*09d6*/ 	.byte	0xff
	.zero		1


	//----- nvinfo : EIATTR_NUM_MBARRIERS
	.align		4
.L_48:
        /*09d8*/ 	.byte	0x03, 0x38
        /*09da*/ 	.short	0x0024


	//----- nvinfo : EIATTR_EXIT_INSTR_OFFSETS
	.align		4
        /*09dc*/ 	.byte	0x04, 0x1c
        /*09de*/ 	.short	(.L_50 - .L_49)


	//   ....[0]....
.L_49:
        /*09e0*/ 	.word	0x000026e0


	//   ....[1]....
        /*09e4*/ 	.word	0x00002bd0


	//   ....[2]....
        /*09e8*/ 	.word	0x00002c30


	//   ....[3]....
        /*09ec*/ 	.word	0x00003930


	//   ....[4]....
        /*09f0*/ 	.word	0x00004990


	//   ....[5]....
        /*09f4*/ 	.word	0x000049d0


	//   ....[6]....
        /*09f8*/ 	.word	0x0000b1d0


	//----- nvinfo : EIATTR_MAX_THREADS
	.align		4
.L_50:
        /*09fc*/ 	.byte	0x04, 0x05
        /*09fe*/ 	.short	(.L_52 - .L_51)
.L_51:
        /*0a00*/ 	.word	0x00000100
        /*0a04*/ 	.word	0x00000001
        /*0a08*/ 	.word	0x00000001


	//----- nvinfo : EIATTR_CRS_STACK_SIZE
	.align		4
.L_52:
        /*0a0c*/ 	.byte	0x04, 0x1e
        /*0a0e*/ 	.short	(.L_54 - .L_53)
.L_53:
        /*0a10*/ 	.word	0x00000000


	//----- nvinfo : EIATTR_CBANK_PARAM_SIZE
	.align		4
.L_54:
        /*0a14*/ 	.byte	0x03, 0x19
        /*0a16*/ 	.short	0x0800


	//----- nvinfo : EIATTR_PARAM_CBANK
	.align		4
        /*0a18*/ 	.byte	0x04, 0x0a
        /*0a1a*/ 	.short	(.L_56 - .L_55)
	.align		4
.L_55:
        /*0a1c*/ 	.word	index@(.nv.constant0._ZN7cutlass13device_kernelINS_4gemm6kernel13GemmUniversalIN4cute5tupleIJiiiiEEENS1_10collective13CollectiveMmaINS1_35MainloopSm100TmaUmmaWarpSpecializedILi7ELi2ELi2ENS5_IJNS4_1CILi1EEESB_SB_EEEEENS5_IJNSA_ILi128EEENSA_ILi256EEENSA_ILi64EEEEEEaNS5_IJlSB_lEEEaSI_NS4_8TiledMMAINS4_8MMA_AtomIJNS4_15SM100_MMA_S8_SSIaaiLi128ELi256ELNS4_4UMMA5MajorE0ELSN_0ELNSM_8SaturateE0EEEEEENS4_6LayoutISC_NS5_IJNSA_ILi0EEESS_SS_EEEEENS5_IJNS4_10UnderscoreESV_SV_EEEEENS4_13SM90_TMA_LOADENS4_14ComposedLayoutINS4_7SwizzleILi2ELi4ELi3EEENS4_18smem_ptr_flag_bitsILi8EEENSR_INS5_IJNSA_ILi8EEESG_EEENS5_IJSG_SB_EEEEEEEvNS4_8identityESY_S18_vS19_EENS_8epilogue10collective18CollectiveEpilogueINS1B_23Sm100TmaWarpSpecializedILi4ELi2ELi64ELb0ELb0EEEJSH_NS5_IJNSR_ISE_SB_EENSR_ISG_SB_EEEEEaSI_aSI_NS1B_6fusion15FusionCallbacksIS1F_NS1J_17LinearCombinationIaiaiLNS_15FloatRoundStyleE2EEESH_S1I_JEEENS4_5SM1004TMEM4LOAD26SM100_TMEM_LOAD_32dp32b64xESY_S18_NS4_39AutoVectorizingCopyWithAssumedAlignmentILi128EEENS4_14SM90_TMA_STOREES18_S1U_S1U_EEEvvEEEEvNT_6ParamsE)
        /*0a20*/ 	.short	0x0380
        /*0a22*/ 	.short	0x0800


	//----- nvinfo : EIATTR_SW_WAR
	.align		4
.L_56:
        /*0a24*/ 	.byte	0x04, 0x36
        /*0a26*/ 	.short	(.L_58 - .L_57)
.L_57:
        /*0a28*/ 	.word	0x00000008
.L_58:


//--------------------- .nv.callgraph             --------------------------
	.section	.nv.callgraph,"",@"SHT_CUDA_CALLGRAPH"
	.align	4
	.sectionentsize	8
	.align		4
        /*0000*/ 	.word	0x00000000
	.align		4
        /*0004*/ 	.word	0xffffffff
	.align		4
        /*0008*/ 	.word	index@(_ZN7cutlass13device_kernelINS_4gemm6kernel13GemmUniversalIN4cute5tupleIJiiiiEEENS1_10collective13CollectiveMmaINS1_35MainloopSm100TmaUmmaWarpSpecializedILi7ELi2ELi2ENS5_IJNS4_1CILi1EEESB_SB_EEEEENS5_IJNSA_ILi128EEENSA_ILi256EEENSA_ILi64EEEEEEaNS5_IJlSB_lEEEaSI_NS4_8TiledMMAINS4_8MMA_AtomIJNS4_15SM100_MMA_S8_SSIaaiLi128ELi256ELNS4_4UMMA5MajorE0ELSN_0ELNSM_8SaturateE0EEEEEENS4_6LayoutISC_NS5_IJNSA_ILi0EEESS_SS_EEEEENS5_IJNS4_10UnderscoreESV_SV_EEEEENS4_13SM90_TMA_LOADENS4_14ComposedLayoutINS4_7SwizzleILi2ELi4ELi3EEENS4_18smem_ptr_flag_bitsILi8EEENSR_INS5_IJNSA_ILi8EEESG_EEENS5_IJSG_SB_EEEEEEEvNS4_8identityESY_S18_vS19_EENS_8epilogue10collective18CollectiveEpilogueINS1B_23Sm100TmaWarpSpecializedILi4ELi2ELi64ELb0ELb0EEEJSH_NS5_IJNSR_ISE_SB_EENSR_ISG_SB_EEEEEaSI_aSI_NS1B_6fusion15FusionCallbacksIS1F_NS1J_17LinearCombinationIaiaiLNS_15FloatRoundStyleE2EEESH_S1I_JEEENS4_5SM1004TMEM4LOAD26SM100_TMEM_LOAD_32dp32b64xESY_S18_NS4_39AutoVectorizingCopyWithAssumedAlignmentILi128EEENS4_14SM90_TMA_STOREES18_S1U_S1U_EEEvvEEEEvNT_6ParamsE)
	.align		4
        /*000c*/ 	.word	index@(__assertfail)
	.align		4
        /*0010*/ 	.word	0x00000000
	.align		4
        /*0014*/ 	.word	0xfffffffe
	.align		4
        /*0018*/ 	.word	0x00000000
	.align		4
        /*001c*/ 	.word	0xfffffffd
	.align		4
        /*0020*/ 	.word	0x00000000
	.align		4
        /*0024*/ 	.word	0xfffffffc


//--------------------- .nv.constant4             --------------------------
	.section	.nv.constant4,"a",@progbits
	.align	8
	.align		8
.nv.constant4:
        /*0000*/ 	.dword	__assertfail
	.align		8
        /*0008*/ 	.dword	__unnamed_1
	.align		8
        /*0010*/ 	.dword	__unnamed_2
	.align		8
        /*0018*/ 	.dword	__unnamed_3
	.align		8
        /*0020*/ 	.dword	_ZN39_INTERNAL_0b34a941_4_k_cu_f13d06bf_91554cuda3std3__45__cpo5beginE
	.align		8
        /*0028*/ 	.dword	_ZN39_INTERNAL_0b34a941_4_k_cu_f13d06bf_91554cuda3std3__45__cpo3endE
	.align		8
        /*0030*/ 	.dword	_ZN39_INTERNAL_0b34a941_4_k_cu_f13d06bf_91554cuda3std3__45__cpo6cbeginE
	.align		8
        /*0038*/ 	.dword	_ZN39_INTERNAL_0b34a941_4_k_cu_f13d06bf_91554cuda3std3__45__cpo4cendE
	.align		8
        /*0040*/ 	.dword	_ZN39_INTERNAL_0b34a941_4_k_cu_f13d06bf_91554cuda3std3__441_GLOBAL__N__0b34a941_4_k_cu_f13d06bf_91556ignoreE
	.align		8
        /*0048*/ 	.dword	_ZN39_INTERNAL_0b34a941_4_k_cu_f13d06bf_91554cuda3std3__419piecewise_constructE
	.align		8
        /*0050*/ 	.dword	_ZN39_INTERNAL_0b34a941_4_k_cu_f13d06bf_91554cuda3std3__48in_placeE
	.align		8
        /*0058*/ 	.dword	_ZN39_INTERNAL_0b34a941_4_k_cu_f13d06bf_91554cuda3std6ranges3__45__cpo4swapE
	.align		8
        /*0060*/ 	.dword	_ZN39_INTERNAL_0b34a941_4_k_cu_f13d06bf_91554cuda3std6ranges3__45__cpo9iter_moveE
	.align		8
        /*0068*/ 	.dword	_ZN39_INTERNAL_0b34a941_4_k_cu_f13d06bf_91554cute7productE
	.align		8
        /*0070*/ 	.dword	_ZN39_INTERNAL_0b34a941_4_k_cu_f13d06bf_91554cute1_E
	.align		8
        /*0078*/ 	.dword	$str$25
	.align		8
        /*0080*/ 	.dword	$str$26
	.align		8
        /*0088*/ 	.dword	$str$27
	.align		8
        /*0090*/ 	.dword	$str$28


//--------------------- .text._ZN7cutlass13device_kernelINS_4gemm6kernel13GemmUniversalIN4cute5tupleIJiiiiEEENS1_10collective13CollectiveMmaINS1_35MainloopSm100TmaUmmaWarpSpecializedILi7ELi2ELi2ENS5_IJNS4_1CILi1EEESB_SB_EEEEENS5_IJNSA_ILi128EEENSA_ILi256EEENSA_ILi64EEEEEEaNS5_IJlSB_lEEEaSI_NS4_8TiledMMAINS4_8MMA_AtomIJNS4_15SM100_MMA_S8_SSIaaiLi128ELi256ELNS4_4UMMA5MajorE0ELSN_0ELNSM_8SaturateE0EEEEEENS4_6LayoutISC_NS5_IJNSA_ILi0EEESS_SS_EEEEENS5_IJNS4_10UnderscoreESV_SV_EEEEENS4_13SM90_TMA_LOADENS4_14ComposedLayoutINS4_7SwizzleILi2ELi4ELi3EEENS4_18smem_ptr_flag_bitsILi8EEENSR_INS5_IJNSA_ILi8EEESG_EEENS5_IJSG_SB_EEEEEEEvNS4_8identityESY_S18_vS19_EENS_8epilogue10collective18CollectiveEpilogueINS1B_23Sm100TmaWarpSpecializedILi4ELi2ELi64ELb0ELb0EEEJSH_NS5_IJNSR_ISE_SB_EENSR_ISG_SB_EEEEEaSI_aSI_NS1B_6fusion15FusionCallbacksIS1F_NS1J_17LinearCombinationIaiaiLNS_15FloatRoundStyleE2EEESH_S1I_JEEENS4_5SM1004TMEM4LOAD26SM100_TMEM_LOAD_32dp32b64xESY_S18_NS4_39AutoVectorizingCopyWithAssumedAlignmentILi128EEENS4_14SM90_TMA_STOREES18_S1U_S1U_EEEvvEEEEvNT_6ParamsE --------------------------
	.section	.text._ZN7cutlass13device_kernelINS_4gemm6kernel13GemmUniversalIN4cute5tupleIJiiiiEEENS1_10collective13CollectiveMmaINS1_35MainloopSm100TmaUmmaWarpSpecializedILi7ELi2ELi2ENS5_IJNS4_1CILi1EEESB_SB_EEEEENS5_IJNSA_ILi128EEENSA_ILi256EEENSA_ILi64EEEEEEaNS5_IJlSB_lEEEaSI_NS4_8TiledMMAINS4_8MMA_AtomIJNS4_15SM100_MMA_S8_SSIaaiLi128ELi256ELNS4_4UMMA5MajorE0ELSN_0ELNSM_8SaturateE0EEEEEENS4_6LayoutISC_NS5_IJNSA_ILi0EEESS_SS_EEEEENS5_IJNS4_10UnderscoreESV_SV_EEEEENS4_13SM90_TMA_LOADENS4_14ComposedLayoutINS4_7SwizzleILi2ELi4ELi3EEENS4_18smem_ptr_flag_bitsILi8EEENSR_INS5_IJNSA_ILi8EEESG_EEENS5_IJSG_SB_EEEEEEEvNS4_8identityESY_S18_vS19_EENS_8epilogue10collective18CollectiveEpilogueINS1B_23Sm100TmaWarpSpecializedILi4ELi2ELi64ELb0ELb0EEEJSH_NS5_IJNSR_ISE_SB_EENSR_ISG_SB_EEEEEaSI_aSI_NS1B_6fusion15FusionCallbacksIS1F_NS1J_17LinearCombinationIaiaiLNS_15FloatRoundStyleE2EEESH_S1I_JEEENS4_5SM1004TMEM4LOAD26SM100_TMEM_LOAD_32dp32b64xESY_S18_NS4_39AutoVectorizingCopyWithAssumedAlignmentILi128EEENS4_14SM90_TMA_STOREES18_S1U_S1U_EEEvvEEEEvNT_6ParamsE,"ax",@progbits
	.align	128
.text._ZN7cutlass13device_kernelINS_4gemm6kernel13GemmUniversalIN4cute5tupleIJiiiiEEENS1_10collective13CollectiveMmaINS1_35MainloopSm100TmaUmmaWarpSpecializedILi7ELi2ELi2ENS5_IJNS4_1CILi1EEESB_SB_EEEEENS5_IJNSA_ILi128EEENSA_ILi256EEENSA_ILi64EEEEEEaNS5_IJlSB_lEEEaSI_NS4_8TiledMMAINS4_8MMA_AtomIJNS4_15SM100_MMA_S8_SSIaaiLi128ELi256ELNS4_4UMMA5MajorE0ELSN_0ELNSM_8SaturateE0EEEEEENS4_6LayoutISC_NS5_IJNSA_ILi0EEESS_SS_EEEEENS5_IJNS4_10UnderscoreESV_SV_EEEEENS4_13SM90_TMA_LOADENS4_14ComposedLayoutINS4_7SwizzleILi2ELi4ELi3EEENS4_18smem_ptr_flag_bitsILi8EEENSR_INS5_IJNSA_ILi8EEESG_EEENS5_IJSG_SB_EEEEEEEvNS4_8identityESY_S18_vS19_EENS_8epilogue10collective18CollectiveEpilogueINS1B_23Sm100TmaWarpSpecializedILi4ELi2ELi64ELb0ELb0EEEJSH_NS5_IJNSR_ISE_SB_EENSR_ISG_SB_EEEEEaSI_aSI_NS1B_6fusion15FusionCallbacksIS1F_NS1J_17LinearCombinationIaiaiLNS_15FloatRoundStyleE2EEESH_S1I_JEEENS4_5SM1004TMEM4LOAD26SM100_TMEM_LOAD_32dp32b64xESY_S18_NS4_39AutoVectorizingCopyWithAssumedAlignmentILi128EEENS4_14SM90_TMA_STOREES18_S1U_S1U_EEEvvEEEEvNT_6ParamsE:
        .type           _ZN7cutlass13device_kernelINS_4gemm6kernel13GemmUniversalIN4cute5tupleIJiiiiEEENS1_10collective13CollectiveMmaINS1_35MainloopSm100TmaUmmaWarpSpecializedILi7ELi2ELi2ENS5_IJNS4_1CILi1EEESB_SB_EEEEENS5_IJNSA_ILi128EEENSA_ILi256EEENSA_ILi64EEEEEEaNS5_IJlSB_lEEEaSI_NS4_8TiledMMAINS4_8MMA_AtomIJNS4_15SM100_MMA_S8_SSIaaiLi128ELi256ELNS4_4UMMA5MajorE0ELSN_0ELNSM_8SaturateE0EEEEEENS4_6LayoutISC_NS5_IJNSA_ILi0EEESS_SS_EEEEENS5_IJNS4_10UnderscoreESV_SV_EEEEENS4_13SM90_TMA_LOADENS4_14ComposedLayoutINS4_7SwizzleILi2ELi4ELi3EEENS4_18smem_ptr_flag_bitsILi8EEENSR_INS5_IJNSA_ILi8EEESG_EEENS5_IJSG_SB_EEEEEEEvNS4_8identityESY_S18_vS19_EENS_8epilogue10collective18CollectiveEpilogueINS1B_23Sm100TmaWarpSpecializedILi4ELi2ELi64ELb0ELb0EEEJSH_NS5_IJNSR_ISE_SB_EENSR_ISG_SB_EEEEEaSI_aSI_NS1B_6fusion15FusionCallbacksIS1F_NS1J_17LinearCombinationIaiaiLNS_15FloatRoundStyleE2EEESH_S1I_JEEENS4_5SM1004TMEM4LOAD26SM100_TMEM_LOAD_32dp32b64xESY_S18_NS4_39AutoVectorizingCopyWithAssumedAlignmentILi128EEENS4_14SM90_TMA_STOREES18_S1U_S1U_EEEvvEEEEvNT_6ParamsE,@function
        .size           _ZN7cutlass13device_kernelINS_4gemm6kernel13GemmUniversalIN4cute5tupleIJiiiiEEENS1_10collective13CollectiveMmaINS1_35MainloopSm100TmaUmmaWarpSpecializedILi7ELi2ELi2ENS5_IJNS4_1CILi1EEESB_SB_EEEEENS5_IJNSA_ILi128EEENSA_ILi256EEENSA_ILi64EEEEEEaNS5_IJlSB_lEEEaSI_NS4_8TiledMMAINS4_8MMA_AtomIJNS4_15SM100_MMA_S8_SSIaaiLi128ELi256ELNS4_4UMMA5MajorE0ELSN_0ELNSM_8SaturateE0EEEEEENS4_6LayoutISC_NS5_IJNSA_ILi0EEESS_SS_EEEEENS5_IJNS4_10UnderscoreESV_SV_EEEEENS4_13SM90_TMA_LOADENS4_14ComposedLayoutINS4_7SwizzleILi2ELi4ELi3EEENS4_18smem_ptr_flag_bitsILi8EEENSR_INS5_IJNSA_ILi8EEESG_EEENS5_IJSG_SB_EEEEEEEvNS4_8identityESY_S18_vS19_EENS_8epilogue10collective18CollectiveEpilogueINS1B_23Sm100TmaWarpSpecializedILi4ELi2ELi64ELb0ELb0EEEJSH_NS5_IJNSR_ISE_SB_EENSR_ISG_SB_EEEEEaSI_aSI_NS1B_6fusion15FusionCallbacksIS1F_NS1J_17LinearCombinationIaiaiLNS_15FloatRoundStyleE2EEESH_S1I_JEEENS4_5SM1004TMEM4LOAD26SM100_TMEM_LOAD_32dp32b64xESY_S18_NS4_39AutoVectorizingCopyWithAssumedAlignmentILi128EEENS4_14SM90_TMA_STOREES18_S1U_S1U_EEEvvEEEEvNT_6ParamsE,(.L_x_173 - _ZN7cutlass13device_kernelINS_4gemm6kernel13GemmUniversalIN4cute5tupleIJiiiiEEENS1_10collective13CollectiveMmaINS1_35MainloopSm100TmaUmmaWarpSpecializedILi7ELi2ELi2ENS5_IJNS4_1CILi1EEESB_SB_EEEEENS5_IJNSA_ILi128EEENSA_ILi256EEENSA_ILi64EEEEEEaNS5_IJlSB_lEEEaSI_NS4_8TiledMMAINS4_8MMA_AtomIJNS4_15SM100_MMA_S8_SSIaaiLi128ELi256ELNS4_4UMMA5MajorE0ELSN_0ELNSM_8SaturateE0EEEEEENS4_6LayoutISC_NS5_IJNSA_ILi0EEESS_SS_EEEEENS5_IJNS4_10UnderscoreESV_SV_EEEEENS4_13SM90_TMA_LOADENS4_14ComposedLayoutINS4_7SwizzleILi2ELi4ELi3EEENS4_18smem_ptr_flag_bitsILi8EEENSR_INS5_IJNSA_ILi8EEESG_EEENS5_IJSG_SB_EEEEEEEvNS4_8identityESY_S18_vS19_EENS_8epilogue10collective18CollectiveEpilogueINS1B_23Sm100TmaWarpSpecializedILi4ELi2ELi64ELb0ELb0EEEJSH_NS5_IJNSR_ISE_SB_EENSR_ISG_SB_EEEEEaSI_aSI_NS1B_6fusion15FusionCallbacksIS1F_NS1J_17LinearCombinationIaiaiLNS_15FloatRoundStyleE2EEESH_S1I_JEEENS4_5SM1004TMEM4LOAD26SM100_TMEM_LOAD_32dp32b64xESY_S18_NS4_39AutoVectorizingCopyWithAssumedAlignmentILi128EEENS4_14SM90_TMA_STOREES18_S1U_S1U_EEEvvEEEEvNT_6ParamsE)
        .other          _ZN7cutlass13device_kernelINS_4gemm6kernel13GemmUniversalIN4cute5tupleIJiiiiEEENS1_10collective13CollectiveMmaINS1_35MainloopSm100TmaUmmaWarpSpecializedILi7ELi2ELi2ENS5_IJNS4_1CILi1EEESB_SB_EEEEENS5_IJNSA_ILi128EEENSA_ILi256EEENSA_ILi64EEEEEEaNS5_IJlSB_lEEEaSI_NS4_8TiledMMAINS4_8MMA_AtomIJNS4_15SM100_MMA_S8_SSIaaiLi128ELi256ELNS4_4UMMA5MajorE0ELSN_0ELNSM_8SaturateE0EEEEEENS4_6LayoutISC_NS5_IJNSA_ILi0EEESS_SS_EEEEENS5_IJNS4_10UnderscoreESV_SV_EEEEENS4_13SM90_TMA_LOADENS4_14ComposedLayoutINS4_7SwizzleILi2ELi4ELi3EEENS4_18smem_ptr_flag_bitsILi8EEENSR_INS5_IJNSA_ILi8EEESG_EEENS5_IJSG_SB_EEEEEEEvNS4_8identityESY_S18_vS19_EENS_8epilogue10collective18CollectiveEpilogueINS1B_23Sm100TmaWarpSpecializedILi4ELi2ELi64ELb0ELb0EEEJSH_NS5_IJNSR_ISE_SB_EENSR_ISG_SB_EEEEEaSI_aSI_NS1B_6fusion15FusionCallbacksIS1F_NS1J_17LinearCombinationIaiaiLNS_15FloatRoundStyleE2EEESH_S1I_JEEENS4_5SM1004TMEM4LOAD26SM100_TMEM_LOAD_32dp32b64xESY_S18_NS4_39AutoVectorizingCopyWithAssumedAlignmentILi128EEENS4_14SM90_TMA_STOREES18_S1U_S1U_EEEvvEEEEvNT_6ParamsE,@"STO_CUDA_ENTRY STV_DEFAULT"
_ZN7cutlass13device_kernelINS_4gemm6kernel13GemmUniversalIN4cute5tupleIJiiiiEEENS1_10collective13CollectiveMmaINS1_35MainloopSm100TmaUmmaWarpSpecializedILi7ELi2ELi2ENS5_IJNS4_1CILi1EEESB_SB_EEEEENS5_IJNSA_ILi128EEENSA_ILi256EEENSA_ILi64EEEEEEaNS5_IJlSB_lEEEaSI_NS4_8TiledMMAINS4_8MMA_AtomIJNS4_15SM100_MMA_S8_SSIaaiLi128ELi256ELNS4_4UMMA5MajorE0ELSN_0ELNSM_8SaturateE0EEEEEENS4_6LayoutISC_NS5_IJNSA_ILi0EEESS_SS_EEEEENS5_IJNS4_10UnderscoreESV_SV_EEEEENS4_13SM90_TMA_LOADENS4_14ComposedLayoutINS4_7SwizzleILi2ELi4ELi3EEENS4_18smem_ptr_flag_bitsILi8EEENSR_INS5_IJNSA_ILi8EEESG_EEENS5_IJSG_SB_EEEEEEEvNS4_8identityESY_S18_vS19_EENS_8epilogue10collective18CollectiveEpilogueINS1B_23Sm100TmaWarpSpecializedILi4ELi2ELi64ELb0ELb0EEEJSH_NS5_IJNSR_ISE_SB_EENSR_ISG_SB_EEEEEaSI_aSI_NS1B_6fusion15FusionCallbacksIS1F_NS1J_17LinearCombinationIaiaiLNS_15FloatRoundStyleE2EEESH_S1I_JEEENS4_5SM1004TMEM4LOAD26SM100_TMEM_LOAD_32dp32b64xESY_S18_NS4_39AutoVectorizingCopyWithAssumedAlignmentILi128EEENS4_14SM90_TMA_STOREES18_S1U_S1U_EEEvvEEEEvNT_6ParamsE:
[----:B------:R-:W1:Y:S01]  /*0000*/  LDC R1, c[0x0][0x37c] ;  /* 0x0000df00ff017b82 */ /* 0x000e620000000800 */
[----:B------:R-:W2:Y:S01]  /*0010*/  S2R R167, SR_TID.X ;  /* 0x0000000000a77919 */ /* 0x000ea20000002100 */
[----:B------:R-:W3:Y:S01]  /*0020*/  LDCU.64 UR4, c[0x0][0x890] ;  /* 0x00011200ff0477ac */ /* 0x000ee20008000a00 */
[----:B------:R-:W-:Y:S02]  /*0030*/  PRMT R151, RZ, 0x7610, R151 ;  /* 0x00007610ff977816 */ /* 0x000fe40000000097 */
[----:B------:R-:W-:Y:S01]  /*0040*/  ELECT P5, URZ, PT ;  /* 0x0000000000ff782f */ /* 0x000fe200038a0000 */
[----:B------:R-:W4:Y:S01]  /*0050*/  LDCU.64 UR46, c[0x0][0x358] ;  /* 0x00006b00ff2e77ac */ /* 0x000f220008000a00 */
[----:B---3--:R-:W-:-:S04]  /*0060*/  UISETP.NE.U32.AND UP0, UPT, UR4, URZ, UPT ;  /* 0x000000ff0400728c */ /* 0x008fc8000bf05070 */
[----:B------:R-:W-:Y:S01]  /*0070*/  UISETP.NE.AND.EX UP0, UPT, UR5, URZ, UPT, UP0 ;  /* 0x000000ff0500728c */ /* 0x000fe2000bf05300 */
[----:B--2---:R-:W-:-:S05]  /*0080*/  SHF.R.U32.HI R154, RZ, 0x5, R167 ;  /* 0x00000005ff9a7819 */ /* 0x004fca00000116a7 */
[----:B------:R-:W2:Y:S02]  /*0090*/  SHFL.IDX PT, R0, R154, RZ, 0x1f ;  /* 0x00001fff9a007589 */ /* 0x000ea400000e0000 */
[----:B--2---:R-:W-:Y:S01]  /*00a0*/  R2UR UR8, R0 ;  /* 0x00000000000872ca */ /* 0x004fe200000e0000 */
[----:B-1--4-:R-:W-:-:S14]  /*00b0*/  BRA.U UP0, `(.L_x_0) ;  /* 0x00000001002c7547 */ /* 0x012fdc000b800000 */
[----:B------:R-:W1:Y:S02]  /*00c0*/  LDCU.64 UR6, c[0x0][0x888] ;  /* 0x00011100ff0677ac */ /* 0x000e640008000a00 */
[----:B-1----:R-:W-:-:S04]  /*00d0*/  UISETP.NE.U32.AND UP0, UPT, UR6, URZ, UPT ;  /* 0x000000ff0600728c */ /* 0x002fc8000bf05070 */
[----:B------:R-:W-:-:S09]  /*00e0*/  UISETP.NE.AND.EX UP0, UPT, UR7, URZ, UPT, UP0 ;  /* 0x000000ff0700728c */ /* 0x000fd2000bf05300 */
[----:B------:R-:W-:Y:S05]  /*00f0*/  BRA.U !UP0, `(.L_x_1) ;  /* 0x0000000108107547 */ /* 0x000fea000b800000 */
[----:B------:R-:W1:Y:S02]  /*0100*/  LDC.64 R82, c[0x0][0x888] ;  /* 0x00022200ff527b82 */ /* 0x000e640000000a00 */
[----:B-1----:R1:W5:Y:S01]  /*0110*/  LDG.E R82, desc[UR46][R82.64] ;  /* 0x0000002e52527981 */ /* 0x002362000c1e1900 */
[----:B------:R-:W-:Y:S01]  /*0120*/  HFMA2 R151, -RZ, RZ, 0, 5.9604644775390625e-08 ;  /* 0x00000001ff977431 */ /* 0x000fe200000001ff */
[----:B------:R-:W-:Y:S05]  /*0130*/  BRA `(.L_x_0) ;  /* 0x00000000000c7947 */ /* 0x000fea0003800000 */
.L_x_1:
[----:B------:R-:W1:Y:S01]  /*0140*/  LDCU UR6, c[0x0][0x880] ;  /* 0x00011000ff0677ac */ /* 0x000e620008000800 */
[----:B------:R-:W-:Y:S01]  /*0150*/  HFMA2 R151, -RZ, RZ, 0, 5.9604644775390625e-08 ;  /* 0x00000001ff977431 */ /* 0x000fe200000001ff */
[----:B-1----:R-:W-:-:S07]  /*0160*/  MOV R82, UR6 ;  /* 0x0000000600527c02 */ /* 0x002fce0008000f00 */
.L_x_0:
[----:B------:R-:W2:Y:S02]  /*0170*/  LDCU.64 UR6, c[0x0][0x8b0] ;  /* 0x00011600ff0677ac */ /* 0x000ea40008000a00 */
[----:B--2---:R-:W-:-:S04]  /*0180*/  UISETP.NE.U32.AND UP0, UPT, UR6, URZ, UPT ;  /* 0x000000ff0600728c */ /* 0x004fc8000bf05070 */
[----:B------:R-:W-:-:S09]  /*0190*/  UISETP.NE.AND.EX UP0, UPT, UR7, URZ, UPT, UP0 ;  /* 0x000000ff0700728c */ /* 0x000fd2000bf05300 */
[----:B------:R-:W-:Y:S05]  /*01a0*/  BRA.U UP0, `(.L_x_2) ;  /* 0x0000000100247547 */ /* 0x000fea000b800000 */
[----:B------:R-:W2:Y:S02]  /*01b0*/  LDCU.64 UR6, c[0x0][0x8a8] ;  /* 0x00011500ff0677ac */ /* 0x000ea40008000a00 */
[----:B--2---:R-:W-:-:S04]  /*01c0*/  UISETP.NE.U32.AND UP0, UPT, UR6, URZ, UPT ;  /* 0x000000ff0600728c */ /* 0x004fc8000bf05070 */
[----:B------:R-:W-:-:S09]  /*01d0*/  UISETP.NE.AND.EX UP0, UPT, UR7, URZ, UPT, UP0 ;  /* 0x000000ff0700728c */ /* 0x000fd2000bf05300 */
[----:B------:R-:W-:Y:S05]  /*01e0*/  BRA.U !UP0, `(.L_x_3) ;  /* 0x00000001080c7547 */ /* 0x000fea000b800000 */
[----:B------:R-:W2:Y:S02]  /*01f0*/  LDC.64 R78, c[0x0][0x8a8] ;  /* 0x00022a00ff4e7b82 */ /* 0x000ea40000000a00 */
[----:B--2---:R2:W5:Y:S01]  /*0200*/  LDG.E R78, desc[UR46][R78.64] ;  /* 0x0000002e4e4e7981 */ /* 0x004562000c1e1900 */
[----:B------:R-:W-:Y:S05]  /*0210*/  BRA `(.L_x_2) ;  /* 0x0000000000087947 */ /* 0x000fea0003800000 */
.L_x_3:
[----:B------:R-:W2:Y:S02]  /*0220*/  LDCU UR6, c[0x0][0x8a0] ;  /* 0x00011400ff0677ac */ /* 0x000ea40008000800 */
[----:B--2---:R-:W-:Y:S02]  /*0230*/  MOV R78, UR6 ;  /* 0x00000006004e7c02 */ /* 0x004fe40008000f00 */
.L_x_2:
[----:B------:R-:W-:Y:S01]  /*0240*/  IMAD.U32 R0, RZ, RZ, UR8 ;  /* 0x00000008ff007e24 */ /* 0x000fe2000f8e00ff */
[----:B------:R-:W-:Y:S04]  /*0250*/  BSSY.RECONVERGENT B0, `(.L_x_4) ;  /* 0x000000c000007945 */ /* 0x000fe80003800200 */
[C---:B------:R-:W-:Y:S02]  /*0260*/  ISETP.NE.OR P1, PT, R0.reuse, 0x1, !P5 ;  /* 0x000000010000780c */ /* 0x040fe40006f25670 */
[----:B------:R-:W-:-:S11]  /*0270*/  ISETP.NE.OR P0, PT, R0, 0x3, !P5 ;  /* 0x000000030000780c */ /* 0x000fd60006f05670 */
[----:B------:R-:W-:Y:S05]  /*0280*/  @P1 BRA `(.L_x_5) ;  /* 0x0000000000201947 */ /* 0x000fea0003800000 */
[----:B------:R-:W3:Y:S02]  /*0290*/  LDCU.64 UR6, c[0x0][0x348] ;  /* 0x00006900ff0677ac */ /* 0x000ee40008000a00 */
[----:B---3--:R-:W-:Y:S02]  /*02a0*/  UIADD3 UR10, UP1, UPT, UR6, 0x80, URZ ;  /* 0x00000080060a7890 */ /* 0x008fe4000ff3e0ff */
[----:B------:R-:W-:Y:S02]  /*02b0*/  UIADD3 UR6, UP0, UPT, UR6, 0x180, URZ ;  /* 0x0000018006067890 */ /* 0x000fe4000ff1e0ff */
[----:B------:R-:W-:Y:S02]  /*02c0*/  UIADD3.X UR11, UPT, UPT, URZ, UR7, URZ, UP1, !UPT ;  /* 0x00000007ff0b7290 */ /* 0x000fe40008ffe4ff */
[----:B------:R-:W-:-:S07]  /*02d0*/  UIADD3.X UR7, UPT, UPT, URZ, UR7, URZ, UP0, !UPT ;  /* 0x00000007ff077290 */ /* 0x000fce00087fe4ff */
[----:B------:R3:W-:Y:S02]  /*02e0*/  UTMACCTL.PF [UR10] ;  /* 0x000000000a0079b9 */ /* 0x0007e40008040000 */
[----:B------:R3:W-:Y:S02]  /*02f0*/  UTMACCTL.PF [UR6] ;  /* 0x00000000060079b9 */ /* 0x0007e40008040000 */
[----:B---3--:R-:W-:Y:S01]  /*0300*/  NOP ;  /* 0x0000000000007918 */ /* 0x008fe20000000000 */
.L_x_5:
[----:B------:R-:W-:Y:S05]  /*0310*/  BSYNC.RECONVERGENT B0 ;  /* 0x0000000000007941 */ /* 0x000fea0003800200 */
.L_x_4:
[----:B------:R-:W-:Y:S04]  /*0320*/  BSSY.RECONVERGENT B0, `(.L_x_6) ;  /* 0x000000a000007945 */ /* 0x000fe80003800200 */
        /* <DEDUP_REMOVED lines=9> */
.L_x_7:
[----:B------:R-:W-:Y:S05]  /*03c0*/  BSYNC.RECONVERGENT B0 ;  /* 0x0000000000007941 */ /* 0x000fea0003800200 */
.L_x_6:
[----:B------:R-:W3:Y:S01]  /*03d0*/  LDCU.64 UR6, c[0x0][0x888] ;  /* 0x00011100ff0677ac */ /* 0x000ee20008000a00 */
[----:B------:R-:W-:Y:S02]  /*03e0*/  UISETP.EQ.U32.AND UP1, UPT, UR4, URZ, UPT ;  /* 0x000000ff0400728c */ /* 0x000fe4000bf22070 */
[----:B------:R-:W-:Y:S02]  /*03f0*/  UPLOP3.LUT UP2, UPT, UPT, UPT, UPT, 0x80, 0x8 ;  /* 0x000000000008789c */ /* 0x000fe40003f4f070 */
[----:B---3--:R-:W-:-:S04]  /*0400*/  UISETP.NE.U32.AND UP0, UPT, UR6, URZ, UPT ;  /* 0x000000ff0600728c */ /* 0x008fc8000bf05070 */
[----:B------:R-:W-:-:S04]  /*0410*/  UISETP.NE.AND.EX UP0, UPT, UR7, URZ, UPT, UP0 ;  /* 0x000000ff0700728c */ /* 0x000fc8000bf05300 */
[----:B------:R-:W-:-:S04]  /*0420*/  UISETP.EQ.OR.EX UP3, UPT, UR5, URZ, !UP0, UP1 ;  /* 0x000000ff0500728c */ /* 0x000fc8000c762710 */
[----:B------:R-:W-:-:S05]  /*0430*/  UP2UR UR50, UPR, URZ, 0x8 ;  /* 0x00000008ff327883 */ /* 0x000fca0008000000 */
[----:B------:R-:W-:Y:S07]  /*0440*/  BRA.U !UP3, `(.L_x_8) ;  /* 0x000000010b207547 */ /* 0x000fee000b800000 */
[----:B-----5:R-:W-:Y:S01]  /*0450*/  R2UR UR6, R82 ;  /* 0x00000000520672ca */ /* 0x020fe200000e0000 */
[----:B------:R-:W-:Y:S02]  /*0460*/  UISETP.NE.U32.AND UP2, UPT, UR4, URZ, UPT ;  /* 0x000000ff0400728c */ /* 0x000fe4000bf45070 */
[----:B------:R-:W-:Y:S02]  /*0470*/  USEL UR4, URZ, 0xffffffff, UP0 ;  /* 0xffffffffff047887 */ /* 0x000fe40008000000 */
[----:B------:R-:W-:-:S08]  /*0480*/  UISETP.NE.AND.EX UP2, UPT, UR5, URZ, UPT, UP2 ;  /* 0x000000ff0500728c */ /* 0x000fd0000bf45320 */
[----:B------:R-:W-:-:S04]  /*0490*/  UISETP.NE.AND UP1, UPT, UR6, URZ, UPT ;  /* 0x000000ff0600728c */ /* 0x000fc8000bf25270 */
[----:B------:R-:W-:-:S04]  /*04a0*/  @!UP2 USEL UR4, URZ, 0xffffffff, UP1 ;  /* 0xffffffffff04a887 */ /* 0x000fc80008800000 */
[----:B------:R-:W-:-:S04]  /*04b0*/  ULOP3.LUT UR4, UR4, 0x1, URZ, 0xc0, !UPT ;  /* 0x0000000104047892 */ /* 0x000fc8000f8ec0ff */
[----:B------:R-:W-:-:S11]  /*04c0*/  UISETP.NE.U32.AND UP2, UPT, UR4, 0x1, UPT ;  /* 0x000000010400788c */ /* 0x000fd6000bf45070 */
.L_x_8:
[----:B------:R-:W3:Y:S01]  /*04d0*/  SHFL.IDX PT, R2, R154, RZ, 0x1f ;  /* 0x00001fff9a027589 */ /* 0x000ee200000e0000 */
[----:B------:R-:W-:-:S04]  /*04e0*/  UISETP.NE.AND UP1, UPT, UR8, 0x2, UPT ;  /* 0x000000020800788c */ /* 0x000fc8000bf25270 */
[----:B------:R-:W-:Y:S01]  /*04f0*/  USEL UR6, URZ, 0x1, UP1 ;  /* 0x00000001ff067887 */ /* 0x000fe20008800000 */
[----:B---3--:R-:W-:-:S13]  /*0500*/  ISETP.NE.AND P0, PT, R2, RZ, PT ;  /* 0x000000ff0200720c */ /* 0x008fda0003f05270 */
[----:B------:R-:W-:Y:S05]  /*0510*/  @P0 BRA `(.L_x_9) ;  /* 0x0000000000600947 */ /* 0x000fea0003800000 */
[----:B------:R-:W3:Y:S01]  /*0520*/  S2UR UR5, SR_CgaCtaId ;  /* 0x00000000000579c3 */ /* 0x000ee20000008800 */
[----:B------:R-:W-:Y:S01]  /*0530*/  UMOV UR7, 0x400 ;  /* 0x0000040000077882 */ /* 0x000fe20000000000 */
[----:B------:R-:W-:Y:S01]  /*0540*/  UMOV UR4, 0x1 ;  /* 0x0000000100047882 */ /* 0x000fe20000000000 */
[----:B------:R-:W-:Y:S01]  /*0550*/  ELECT P0, URZ, PT ;  /* 0x0000000000ff782f */ /* 0x000fe20003800000 */
[----:B------:R-:W-:-:S04]  /*0560*/  UIADD3 UR10, UPT, UPT, -UR4, 0x100000, URZ ;  /* 0x00100000040a7890 */ /* 0x000fc8000fffe1ff */
[----:B------:R-:W-:Y:S02]  /*0570*/  USHF.L.U32 UR11, UR10, 0xb, URZ ;  /* 0x0000000b0a0b7899 */ /* 0x000fe400080006ff */
[----:B------:R-:W-:Y:S02]  /*0580*/  USHF.L.U32 UR10, UR10, 0x1, URZ ;  /* 0x000000010a0a7899 */ /* 0x000fe400080006ff */
[----:B---3--:R-:W-:Y:S01]  /*0590*/  ULEA UR5, UR5, UR7, 0x18 ;  /* 0x0000000705057291 */ /* 0x008fe2000f8ec0ff */
[----:B------:R-:W3:Y:S11]  /*05a0*/  FENCE.VIEW.ASYNC.S ;  /* 0x00000000000073c6 */ /* 0x000ef60000000000 */
[----:B---3--:R3:W4:Y:S01]  /*05b0*/  SYNCS.EXCH.64 URZ, [UR5], UR10 ;  /* 0x0000000a05ff75b2 */ /* 0x0087220008000100 */
[----:B------:R3:W1:Y:S01]  /*05c0*/  SYNCS.EXCH.64 URZ, [UR5+0x38], UR10 ;  /* 0x0000380a05ff75b2 */ /* 0x0006620008000100 */
        /* <DEDUP_REMOVED lines=11> */
[----:B------:R3:W1:Y:S02]  /*0680*/  SYNCS.EXCH.64 URZ, [UR5+0x68], UR10 ;  /* 0x0000680a05ff75b2 */ /* 0x0006640008000100 */
[----:B---3--:R-:W-:Y:S01]  /*0690*/  NOP ;  /* 0x0000000000007918 */ /* 0x008fe20000000000 */
.L_x_9:
[----:B------:R-:W3:Y:S01]  /*06a0*/  SHFL.IDX PT, R2, R154, RZ, 0x1f ;  /* 0x00001fff9a027589 */ /* 0x000ee200000e0000 */
[----:B------:R-:W-:Y:S01]  /*06b0*/  NOP ;  /* 0x0000000000007918 */ /* 0x000fe20000000000 */
[----:B---3--:R-:W-:-:S13]  /*06c0*/  ISETP.NE.AND P0, PT, R2, 0x1, PT ;  /* 0x000000010200780c */ /* 0x008fda0003f05270 */
[----:B------:R-:W-:Y:S05]  /*06d0*/  @P0 BRA `(.L_x_10) ;  /* 0x0000000000580947 */ /* 0x000fea0003800000 */
[----:B------:R-:W3:Y:S01]  /*06e0*/  S2UR UR7, SR_CgaCtaId ;  /* 0x00000000000779c3 */ /* 0x000ee20000008800 */
[----:B------:R-:W-:Y:S01]  /*06f0*/  UMOV UR9, 0x400 ;  /* 0x0000040000097882 */ /* 0x000fe20000000000 */
[----:B------:R-:W-:Y:S01]  /*0700*/  UMOV UR5, 0x20 ;  /* 0x0000002000057882 */ /* 0x000fe20000000000 */
[----:B------:R-:W-:Y:S01]  /*0710*/  UMOV UR4, 0x80 ;  /* 0x0000008000047882 */ /* 0x000fe20000000000 */
[----:B------:R-:W-:-:S04]  /*0720*/  UIADD3 UR10, UPT, UPT, -UR5, 0x100000, URZ ;  /* 0x00100000050a7890 */ /* 0x000fc8000fffe1ff */
[----:B------:R-:W-:Y:S02]  /*0730*/  USHF.L.U32 UR11, UR10, 0xb, URZ ;  /* 0x0000000b0a0b7899 */ /* 0x000fe400080006ff */
[----:B------:R-:W-:Y:S02]  /*0740*/  USHF.L.U32 UR10, UR10, 0x1, URZ ;  /* 0x000000010a0a7899 */ /* 0x000fe400080006ff */
[----:B------:R-:W-:-:S04]  /*0750*/  UIADD3 UR4, UPT, UPT, -UR4, 0x100000, URZ ;  /* 0x0010000004047890 */ /* 0x000fc8000fffe1ff */
[----:B------:R-:W-:Y:S02]  /*0760*/  USHF.L.U32 UR5, UR4, 0xb, URZ ;  /* 0x0000000b04057899 */ /* 0x000fe400080006ff */
[----:B------:R-:W-:Y:S01]  /*0770*/  USHF.L.U32 UR4, UR4, 0x1, URZ ;  /* 0x0000000104047899 */ /* 0x000fe200080006ff */
[----:B------:R-:W-:Y:S01]  /*0780*/  ELECT P0, URZ, PT ;  /* 0x0000000000ff782f */ /* 0x000fe20003800000 */
[----:B---3--:R-:W-:Y:S01]  /*0790*/  ULEA UR7, UR7, UR9, 0x18 ;  /* 0x0000000907077291 */ /* 0x008fe2000f8ec0ff */
[----:B------:R-:W3:Y:S11]  /*07a0*/  FENCE.VIEW.ASYNC.S ;  /* 0x00000000000073c6 */ /* 0x000ef60000000000 */
[----:B---3--:R3:W1:Y:S01]  /*07b0*/  SYNCS.EXCH.64 URZ, [UR7+0x70], UR10 ;  /* 0x0000700a07ff75b2 */ /* 0x0086620008000100 */
[----:B------:R3:W1:Y:S01]  /*07c0*/  SYNCS.EXCH.64 URZ, [UR7+0x90], UR4 ;  /* 0x0000900407ff75b2 */ /* 0x0006620008000100 */
[----:B------:R3:W1:Y:S01]  /*07d0*/  SYNCS.EXCH.64 URZ, [UR7+0x78], UR10 ;  /* 0x0000780a07ff75b2 */ /* 0x0006620008000100 */
[----:B------:R3:W1:Y:S01]  /*07e0*/  SYNCS.EXCH.64 URZ, [UR7+0x98], UR4 ;  /* 0x0000980407ff75b2 */ /* 0x0006620008000100 */
[----:B------:R3:W1:Y:S01]  /*07f0*/  SYNCS.EXCH.64 URZ, [UR7+0x80], UR10 ;  /* 0x0000800a07ff75b2 */ /* 0x0006620008000100 */
[----:B------:R3:W1:Y:S01]  /*0800*/  SYNCS.EXCH.64 URZ, [UR7+0xa0], UR4 ;  /* 0x0000a00407ff75b2 */ /* 0x0006620008000100 */
[----:B------:R3:W1:Y:S01]  /*0810*/  SYNCS.EXCH.64 URZ, [UR7+0x88], UR10 ;  /* 0x0000880a07ff75b2 */ /* 0x0006620008000100 */
[----:B------:R3:W1:Y:S01]  /*0820*/  SYNCS.EXCH.64 URZ, [UR7+0xa8], UR4 ;  /* 0x0000a80407ff75b2 */ /* 0x0006620008000100 */
[----:B------:R-:W-:Y:S01]  /*0830*/  NOP ;  /* 0x0000000000007918 */ /* 0x000fe20000000000 */
.L_x_10:
[----:B------:R-:W2:Y:S01]  /*0840*/  SHFL.IDX PT, R2, R154, RZ, 0x1f ;  /* 0x00001fff9a027589 */ /* 0x000ea200000e0000 */
[----:B------:R-:W-:Y:S01]  /*0850*/  NOP ;  /* 0x0000000000007918 */ /* 0x000fe20000000000 */
[----:B--2---:R-:W-:-:S13]  /*0860*/  ISETP.NE.AND P0, PT, R2, 0x3, PT ;  /* 0x000000030200780c */ /* 0x004fda0003f05270 */
[----:B------:R-:W-:Y:S05]  /*0870*/  @P0 BRA `(.L_x_11) ;  /* 0x0000000000300947 */ /* 0x000fea0003800000 */
[----:B---3--:R-:W2:Y:S01]  /*0880*/  S2UR UR5, SR_CgaCtaId ;  /* 0x00000000000579c3 */ /* 0x008ea20000008800 */
[----:B------:R-:W-:Y:S01]  /*0890*/  UMOV UR7, 0x400 ;  /* 0x0000040000077882 */ /* 0x000fe20000000000 */
[----:B------:R-:W-:Y:S01]  /*08a0*/  UMOV UR4, 0x20 ;  /* 0x0000002000047882 */ /* 0x000fe20000000000 */
[----:B------:R-:W-:Y:S01]  /*08b0*/  ELECT P0, URZ, PT ;  /* 0x0000000000ff782f */ /* 0x000fe20003800000 */
[----:B------:R-:W-:-:S04]  /*08c0*/  UIADD3 UR10, UPT, UPT, -UR4, 0x100000, URZ ;  /* 0x00100000040a7890 */ /* 0x000fc8000fffe1ff */
[----:B------:R-:W-:Y:S02]  /*08d0*/  USHF.L.U32 UR11, UR10, 0xb, URZ ;  /* 0x0000000b0a0b7899 */ /* 0x000fe400080006ff */
[----:B------:R-:W-:Y:S02]  /*08e0*/  USHF.L.U32 UR10, UR10, 0x1, URZ ;  /* 0x000000010a0a7899 */ /* 0x000fe400080006ff */
[----:B--2---:R-:W-:Y:S01]  /*08f0*/  ULEA UR5, UR5, UR7, 0x18 ;  /* 0x0000000705057291 */ /* 0x004fe2000f8ec0ff */
[----:B------:R-:W2:Y:S11]  /*0900*/  FENCE.VIEW.ASYNC.S ;  /* 0x00000000000073c6 */ /* 0x000eb60000000000 */
[----:B--2---:R2:W3:Y:S01]  /*0910*/  SYNCS.EXCH.64 URZ, [UR5+0xb0], UR10 ;  /* 0x0000b00a05ff75b2 */ /* 0x0044e20008000100 */
[----:B------:R2:W1:Y:S01]  /*0920*/  SYNCS.EXCH.64 URZ, [UR5+0xb8], UR10 ;  /* 0x0000b80a05ff75b2 */ /* 0x0004620008000100 */
[----:B------:R-:W-:Y:S01]  /*0930*/  NOP ;  /* 0x0000000000007918 */ /* 0x000fe20000000000 */
.L_x_11:
[----:B------:R-:W4:Y:S01]  /*0940*/  SHFL.IDX PT, R2, R154, RZ, 0x1f ;  /* 0x00001fff9a027589 */ /* 0x000f2200000e0000 */
[----:B------:R-:W-:Y:S01]  /*0950*/  NOP ;  /* 0x0000000000007918 */ /* 0x000fe20000000000 */
[----:B----4-:R-:W-:-:S13]  /*0960*/  ISETP.NE.AND P0, PT, R2, 0x4, PT ;  /* 0x000000040200780c */ /* 0x010fda0003f05270 */
[----:B------:R-:W-:Y:S05]  /*0970*/  @P0 BRA `(.L_x_12) ;  /* 0x00000000004c0947 */ /* 0x000fea0003800000 */
[----:B--23--:R-:W2:Y:S01]  /*0980*/  S2UR UR5, SR_CgaCtaId ;  /* 0x00000000000579c3 */ /* 0x00cea20000008800 */
[----:B------:R-:W-:Y:S01]  /*0990*/  UMOV UR9, 0x100 ;  /* 0x0000010000097882 */ /* 0x000fe20000000000 */
[----:B------:R-:W-:Y:S01]  /*09a0*/  UMOV UR7, 0x400 ;  /* 0x0000040000077882 */ /* 0x000fe20000000000 */
[----:B------:R-:W-:Y:S01]  /*09b0*/  USEL UR9, UR9, 0xe0, UP2 ;  /* 0x000000e009097887 */ /* 0x000fe20009000000 */
[----:B------:R-:W-:Y:S01]  /*09c0*/  UMOV UR4, 0x1 ;  /* 0x0000000100047882 */ /* 0x000fe20000000000 */
[----:B------:R-:W-:Y:S01]  /*09d0*/  ELECT P0, URZ, PT ;  /* 0x0000000000ff782f */ /* 0x000fe20003800000 */
[----:B------:R-:W-:-:S04]  /*09e0*/  UIADD3 UR10, UPT, UPT, -UR4, 0x100000, URZ ;  /* 0x00100000040a7890 */ /* 0x000fc8000fffe1ff */
[----:B------:R-:W-:Y:S02]  /*09f0*/  USHF.L.U32 UR11, UR10, 0xb, URZ ;  /* 0x0000000b0a0b7899 */ /* 0x000fe400080006ff */
[----:B------:R-:W-:Y:S02]  /*0a00*/  USHF.L.U32 UR10, UR10, 0x1, URZ ;  /* 0x000000010a0a7899 */ /* 0x000fe400080006ff */
[----:B------:R-:W-:-:S04]  /*0a10*/  UIADD3 UR12, UPT, UPT, -UR9, 0x100000, URZ ;  /* 0x00100000090c7890 */ /* 0x000fc8000fffe1ff */
[----:B------:R-:W-:Y:S02]  /*0a20*/  USHF.L.U32 UR13, UR12, 0xb, URZ ;  /* 0x0000000b0c0d7899 */ /* 0x000fe400080006ff */
[----:B------:R-:W-:Y:S02]  /*0a30*/  USHF.L.U32 UR12, UR12, 0x1, URZ ;  /* 0x000000010c0c7899 */ /* 0x000fe400080006ff */
[----:B--2---:R-:W-:Y:S01]  /*0a40*/  ULEA UR5, UR5, UR7, 0x18 ;  /* 0x0000000705057291 */ /* 0x004fe2000f8ec0ff */
[----:B------:R-:W2:Y:S11]  /*0a50*/  FENCE.VIEW.ASYNC.S ;  /* 0x00000000000073c6 */ /* 0x000eb60000000000 */
[----:B--2---:R4:W2:Y:S01]  /*0a60*/  SYNCS.EXCH.64 URZ, [UR5+0xc0], UR10 ;  /* 0x0000c00a05ff75b2 */ /* 0x0048a20008000100 */
[----:B------:R4:W3:Y:S01]  /*0a70*/  SYNCS.EXCH.64 URZ, [UR5+0xd0], UR12 ;  /* 0x0000d00c05ff75b2 */ /* 0x0008e20008000100 */
[----:B------:R4:W1:Y:S01]  /*0a80*/  SYNCS.EXCH.64 URZ, [UR5+0xc8], UR10 ;  /* 0x0000c80a05ff75b2 */ /* 0x0008620008000100 */
[----:B------:R4:W1:Y:S02]  /*0a90*/  SYNCS.EXCH.64 URZ, [UR5+0xd8], UR12 ;  /* 0x0000d80c05ff75b2 */ /* 0x0008640008000100 */
[----:B----4-:R-:W-:Y:S01]  /*0aa0*/  NOP ;  /* 0x0000000000007918 */ /* 0x010fe20000000000 */
.L_x_12:
[----:B------:R-:W4:Y:S01]  /*0ab0*/  SHFL.IDX PT, R2, R154, RZ, 0x1f ;  /* 0x00001fff9a027589 */ /* 0x000f2200000e0000 */
[----:B------:R-:W-:Y:S01]  /*0ac0*/  NOP ;  /* 0x0000000000007918 */ /* 0x000fe20000000000 */
[----:B----4-:R-:W-:-:S13]  /*0ad0*/  ISETP.NE.AND P0, PT, R2, 0x5, PT ;  /* 0x000000050200780c */ /* 0x010fda0003f05270 */
[----:B------:R-:W-:Y:S05]  /*0ae0*/  @P0 BRA `(.L_x_13) ;  /* 0x0000000000480947 */ /* 0x000fea0003800000 */
[----:B---3--:R-:W3:Y:S01]  /*0af0*/  S2UR UR7, SR_CgaCtaId ;  /* 0x00000000000779c3 */ /* 0x008ee20000008800 */
[----:B------:R-:W-:Y:S01]  /*0b00*/  UMOV UR9, 0x400 ;  /* 0x0000040000097882 */ /* 0x000fe20000000000 */
[----:B--2---:R-:W-:Y:S01]  /*0b10*/  UMOV UR5, 0x1 ;  /* 0x0000000100057882 */ /* 0x004fe20000000000 */
        /* <DEDUP_REMOVED lines=9> */
[----:B------:R-:W2:Y:S11]  /*0bb0*/  FENCE.VIEW.ASYNC.S ;  /* 0x00000000000073c6 */ /* 0x000eb60000000000 */
[----:B--2---:R4:W2:Y:S01]  /*0bc0*/  SYNCS.EXCH.64 URZ, [UR7+0xe0], UR10 ;  /* 0x0000e00a07ff75b2 */ /* 0x0048a20008000100 */
[----:B------:R4:W3:Y:S01]  /*0bd0*/  SYNCS.EXCH.64 URZ, [UR7+0xf0], UR4 ;  /* 0x0000f00407ff75b2 */ /* 0x0008e20008000100 */
[----:B------:R4:W1:Y:S01]  /*0be0*/  SYNCS.EXCH.64 URZ, [UR7+0xe8], UR10 ;  /* 0x0000e80a07ff75b2 */ /* 0x0008620008000100 */
[----:B------:R4:W1:Y:S02]  /*0bf0*/  SYNCS.EXCH.64 URZ, [UR7+0xf8], UR4 ;  /* 0x0000f80407ff75b2 */ /* 0x0008640008000100 */
[----:B----4-:R-:W-:Y:S01]  /*0c00*/  NOP ;  /* 0x0000000000007918 */ /* 0x010fe20000000000 */
.L_x_13:
[----:B------:R-:W4:Y:S01]  /*0c10*/  SHFL.IDX PT, R2, R154, RZ, 0x1f ;  /* 0x00001fff9a027589 */ /* 0x000f2200000e0000 */
[----:B------:R-:W-:Y:S01]  /*0c20*/  NOP ;  /* 0x0000000000007918 */ /* 0x000fe20000000000 */
[----:B----4-:R-:W-:-:S13]  /*0c30*/  ISETP.NE.AND P0, PT, R2, 0x3, PT ;  /* 0x000000030200780c */ /* 0x010fda0003f05270 */
[----:B------:R-:W-:Y:S05]  /*0c40*/  @P0 BRA `(.L_x_14) ;  /* 0x0000000000380947 */ /* 0x000fea0003800000 */
[----:B--23--:R-:W2:Y:S01]  /*0c50*/  S2UR UR5, SR_CgaCtaId ;  /* 0x00000000000579c3 */ /* 0x00cea20000008800 */
        /* <DEDUP_REMOVED lines=13> */
.L_x_14:
[----:B--23--:R-:W2:Y:S01]  /*0d30*/  S2UR UR5, SR_CTAID.X ;  /* 0x00000000000579c3 */ /* 0x00cea20000002500 */
[----:B------:R-:W-:-:S05]  /*0d40*/  CS2R.32 R152, SR_CgaSize ;  /* 0x0000000000987805 */ /* 0x000fca0000008a00 */
[----:B------:R-:W-:-:S05]  /*0d50*/  IMAD R152, R152, -0xa0, RZ ;  /* 0xffffff6098987824 */ /* 0x000fca00078e02ff */
[----:B------:R-:W-:-:S14]  /*0d60*/  R2UR UR9, R152 ;  /* 0x00000000980972ca */ /* 0x000fdc00000e0000 */
[----:B------:R-:W3:Y:S01]  /*0d70*/  LDCU UR9, c[0x0][UR9+0x2b0] ;  /* 0x00005600090977ac */ /* 0x000ee20008000800 */
[----:B------:R-:W-:Y:S01]  /*0d80*/  NOP ;  /* 0x0000000000007918 */ /* 0x000fe20000000000 */
[----:B------:R-:W-:-:S05]  /*0d90*/  CS2R.32 R152, SR_CgaSize ;  /* 0x0000000000987805 */ /* 0x000fca0000008a00 */
[----:B------:R-:W-:-:S05]  /*0da0*/  IMAD R152, R152, -0xa0, RZ ;  /* 0xffffff6098987824 */ /* 0x000fca00078e02ff */
[----:B------:R-:W-:-:S14]  /*0db0*/  R2UR UR7, R152 ;  /* 0x00000000980772ca */ /* 0x000fdc00000e0000 */
[----:B------:R-:W4:Y:S01]  /*0dc0*/  LDCU UR7, c[0x0][UR7+0x2b4] ;  /* 0x00005680070777ac */ /* 0x000f220008000800 */
[----:B------:R-:W1:Y:S08]  /*0dd0*/  S2UR UR4, SR_CTAID.Y ;  /* 0x00000000000479c3 */ /* 0x000e700000002600 */
[----:B------:R-:W4:Y:S01]  /*0de0*/  LDC R9, c[0x0][0xb24] ;  /* 0x0002c900ff097b82 */ /* 0x000f220000000800 */
[----:B--2---:R-:W-:-:S02]  /*0df0*/  I2FP.F32.U32 R4, UR5 ;  /* 0x0000000500047c45 */ /* 0x004fc40008201000 */
[----:B------:R-:W-:-:S05]  /*0e00*/  CS2R.32 R5, SR_CgaSize ;  /* 0x0000000000057805 */ /* 0x000fca0000008a00 */
[----:B------:R-:W-:-:S06]  /*0e10*/  IMAD R5, R5, -0xa0, RZ ;  /* 0xffffff6005057824 */ /* 0x000fcc00078e02ff */
[----:B------:R-:W2:Y:S01]  /*0e20*/  LDC R5, c[0x0][R5+0x2a0] ;  /* 0x0000a80005057b82 */ /* 0x000ea20000000800 */
[----:B------:R-:W-:Y:S01]  /*0e30*/  MOV R21, UR5 ;  /* 0x0000000500157c02 */ /* 0x000fe20008000f00 */
[----:B---3--:R-:W-:Y:S01]  /*0e40*/  FMUL R4, R4, UR9 ;  /* 0x0000000904047c20 */ /* 0x008fe20008400000 */
[----:B-1----:R-:W-:Y:S02]  /*0e50*/  I2FP.F32.U32 R2, UR4 ;  /* 0x0000000400027c45 */ /* 0x002fe40008201000 */
[----:B------:R-:W-:-:S05]  /*0e60*/  CS2R.32 R3, SR_CgaSize ;  /* 0x0000000000037805 */ /* 0x000fca0000008a00 */
[----:B------:R-:W-:-:S06]  /*0e70*/  IMAD R3, R3, -0xa0, RZ ;  /* 0xffffff6003037824 */ /* 0x000fcc00078e02ff */
[----:B------:R-:W1:Y:S01]  /*0e80*/  LDC R3, c[0x0][R3+0x2a4] ;  /* 0x0000a90003037b82 */ /* 0x000e620000000800 */
[----:B------:R-:W3:Y:S01]  /*0e90*/  F2I.U32.TRUNC.NTZ R152, R4 ;  /* 0x0000000400987305 */ /* 0x000ee2000020f000 */
[----:B------:R-:W-:Y:S01]  /*0ea0*/  MOV R20, UR4 ;  /* 0x0000000400147c02 */ /* 0x000fe20008000f00 */
[----:B----4-:R-:W-:-:S05]  /*0eb0*/  FMUL R2, R2, UR7 ;  /* 0x0000000702027c20 */ /* 0x010fca0008400000 */
[----:B------:R-:W-:Y:S01]  /*0ec0*/  BAR.SYNC.DEFER_BLOCKING 0x0 ;  /* 0x0000000000007b1d */ /* 0x000fe20000010000 */
[----:B------:R-:W-:-:S05]  /*0ed0*/  ISETP.GE.AND P0, PT, R9, 0x1, PT ;  /* 0x000000010900780c */ /* 0x000fca0003f06270 */
[----:B------:R-:W4:Y:S02]  /*0ee0*/  F2I.U32.TRUNC.NTZ R150, R2 ;  /* 0x0000000200967305 */ /* 0x000f24000020f000 */
[----:B------:R-:W1:Y:S01]  /*0ef0*/  S2UR UR36, SR_CTAID.Z ;  /* 0x00000000002479c3 */ /* 0x000e620000002700 */
[----:B---3--:R-:W-:-:S05]  /*0f00*/  IADD3 R152, PT, PT, -R152, RZ, RZ ;  /* 0x000000ff98987210 */ /* 0x008fca0007ffe1ff */
[----:B--2---:R-:W-:Y:S01]  /*0f10*/  IMAD R152, R5, R152, UR5 ;  /* 0x0000000505987e24 */ /* 0x004fe2000f8e0298 */
[----:B----4-:R-:W-:-:S05]  /*0f20*/  IADD3 R150, PT, PT, -R150, RZ, RZ ;  /* 0x000000ff96967210 */ /* 0x010fca0007ffe1ff */
[----:B-1----:R-:W-:Y:S01]  /*0f30*/  IMAD R150, R3, R150, UR4 ;  /* 0x0000000403967e24 */ /* 0x002fe2000f8e0296 */
[----:B------:R-:W-:Y:S06]  /*0f40*/  @!P0 BRA `(.L_x_15) ;  /* 0x0000000000b88947 */ /* 0x000fec0003800000 */
[----:B------:R-:W1:Y:S01]  /*0f50*/  LDC.64 R4, c[0x0][0xb18] ;  /* 0x0002c600ff047b82 */ /* 0x000e620000000a00 */
[----:B------:R-:W-:-:S07]  /*0f60*/  ISETP.NE.AND P0, PT, R9, 0x1, PT ;  /* 0x000000010900780c */ /* 0x000fce0003f05270 */
[----:B------:R-:W2:Y:S08]  /*0f70*/  LDC R10, c[0x0][0xb0c] ;  /* 0x0002c300ff0a7b82 */ /* 0x000eb00000000800 */
[----:B------:R-:W3:Y:S08]  /*0f80*/  LDC R11, c[0x0][0x370] ;  /* 0x0000dc00ff0b7b82 */ /* 0x000ef00000000800 */
[----:B------:R-:W4:Y:S01]  /*0f90*/  LDC R12, c[0x0][0x374] ;  /* 0x0000dd00ff0c7b82 */ /* 0x000f220000000800 */
[----:B-1----:R-:W-:-:S07]  /*0fa0*/  ISETP.NE.AND P1, PT, R4, 0x1, PT ;  /* 0x000000010400780c */ /* 0x002fce0003f25270 */
[----:B------:R-:W3:Y:S01]  /*0fb0*/  LDC.64 R6, c[0x0][0xb10] ;  /* 0x0002c400ff067b82 */ /* 0x000ee20000000a00 */
[----:B--2---:R-:W-:-:S07]  /*0fc0*/  ISETP.NE.AND P2, PT, R10, 0x1, PT ;  /* 0x000000010a00780c */ /* 0x004fce0003f45270 */
[----:B------:R-:W1:Y:S08]  /*0fd0*/  LDC R8, c[0x0][0xb20] ;  /* 0x0002c800ff087b82 */ /* 0x000e700000000800 */
[----:B------:R-:W2:Y:S01]  /*0fe0*/  LDC.64 R2, c[0x0][0xb28] ;  /* 0x0002ca00ff027b82 */ /* 0x000ea20000000a00 */
[----:B----4-:R-:W-:-:S04]  /*0ff0*/  IMAD.HI.U32 R13, R12, R5, RZ ;  /* 0x000000050c0d7227 */ /* 0x010fc800078e00ff */
[----:B------:R-:W-:-:S04]  /*1000*/  IMAD.HI.U32 R5, R20, R5, RZ ;  /* 0x0000000514057227 */ /* 0x000fc800078e00ff */
[----:B---3--:R-:W-:-:S04]  /*1010*/  IMAD.HI.U32 R14, R11, R6, RZ ;  /* 0x000000060b0e7227 */ /* 0x008fc800078e00ff */
[C---:B------:R-:W-:Y:S01]  /*1020*/  IMAD.HI.U32 R16, R21.reuse, R6, RZ ;  /* 0x0000000615107227 */ /* 0x040fe200078e00ff */
[-C--:B------:R-:W-:Y:S02]  /*1030*/  @P2 SHF.R.U32.HI R11, RZ, R7.reuse, R14 ;  /* 0x00000007ff0b2219 */ /* 0x080fe4000001160e */
[-C--:B-1----:R-:W-:Y:S02]  /*1040*/  @P1 SHF.R.U32.HI R12, RZ, R8.reuse, R13 ;  /* 0x00000008ff0c1219 */ /* 0x082fe4000001160d */
[----:B------:R-:W-:Y:S02]  /*1050*/  SHF.R.U32.HI R5, RZ, R8, R5 ;  /* 0x00000008ff057219 */ /* 0x000fe40000011605 */
[----:B------:R-:W-:Y:S02]  /*1060*/  SHF.R.U32.HI R16, RZ, R7, R16 ;  /* 0x00000007ff107219 */ /* 0x000fe40000011610 */
[----:B------:R-:W-:Y:S01]  /*1070*/  SEL R5, R20, R5, !P1 ;  /* 0x0000000514057207 */ /* 0x000fe20004800000 */
[----:B--2---:R-:W-:Y:S01]  /*1080*/  IMAD.HI.U32 R14, R12, R2, RZ ;  /* 0x000000020c0e7227 */ /* 0x004fe200078e00ff */
[----:B------:R-:W-:-:S02]  /*1090*/  SEL R7, R21, R16, !P2 ;  /* 0x0000001015077207 */ /* 0x000fc40005000000 */
[----:B------:R-:W-:Y:S01]  /*10a0*/  IADD3 R13, PT, PT, -R5, RZ, RZ ;  /* 0x000000ff050d7210 */ /* 0x000fe20007ffe1ff */
[----:B------:R-:W-:Y:S01]  /*10b0*/  IMAD.HI.U32 R6, R11, R2, RZ ;  /* 0x000000020b067227 */ /* 0x000fe200078e00ff */
[----:B------:R-:W-:-:S03]  /*10c0*/  @P0 SHF.R.U32.HI R12, RZ, R3, R14 ;  /* 0x00000003ff0c0219 */ /* 0x000fc6000001160e */
[----:B------:R-:W-:Y:S01]  /*10d0*/  IMAD R13, R4, R13, R20 ;  /* 0x0000000d040d7224 */ /* 0x000fe200078e0214 */
[----:B------:R-:W-:Y:S01]  /*10e0*/  @P0 SHF.R.U32.HI R11, RZ, R3, R6 ;  /* 0x00000003ff0b0219 */ /* 0x000fe20000011606 */
[----:B------:R-:W-:-:S04]  /*10f0*/  IMAD R12, R12, R9, RZ ;  /* 0x000000090c0c7224 */ /* 0x000fc800078e02ff */
[----:B------:R-:W-:Y:S01]  /*1100*/  IMAD R6, R11, R9, RZ ;  /* 0x000000090b067224 */ /* 0x000fe200078e02ff */
[----:B------:R-:W-:-:S04]  /*1110*/  ISETP.GE.AND P1, PT, R5, R12, PT ;  /* 0x0000000c0500720c */ /* 0x000fc80003f26270 */
[----:B------:R-:W-:Y:S01]  /*1120*/  ISETP.GE.OR P1, PT, R7, R6, P1 ;  /* 0x000000060700720c */ /* 0x000fe20000f26670 */
[----:B------:R-:W-:-:S05]  /*1130*/  IMAD.HI.U32 R6, R5, R2, RZ ;  /* 0x0000000205067227 */ /* 0x000fca00078e00ff */
[----:B------:R-:W-:-:S04]  /*1140*/  SHF.R.U32.HI R6, RZ, R3, R6 ;  /* 0x00000003ff067219 */ /* 0x000fc80000011606 */
[----:B------:R-:W-:-:S03]  /*1150*/  SEL R6, R5, R6, !P0 ;  /* 0x0000000605067207 */ /* 0x000fc60004000000 */
[----:B------:R-:W-:Y:S01]  /*1160*/  @!P1 IMAD.HI.U32 R8, R7, R2, RZ ;  /* 0x0000000207089227 */ /* 0x000fe200078e00ff */
[----:B------:R-:W-:-:S04]  /*1170*/  IADD3 R2, PT, PT, -R6, RZ, RZ ;  /* 0x000000ff06027210 */ /* 0x000fc80007ffe1ff */
[----:B------:R-:W-:Y:S01]  /*1180*/  @!P1 SHF.R.U32.HI R8, RZ, R3, R8 ;  /* 0x00000003ff089219 */ /* 0x000fe20000011608 */
[----:B------:R-:W-:-:S03]  /*1190*/  IMAD R2, R9, R2, R5 ;  /* 0x0000000209027224 */ /* 0x000fc600078e0205 */
[----:B------:R-:W-:-:S05]  /*11a0*/  @!P1 SEL R3, R7, R8, !P0 ;  /* 0x0000000807039207 */ /* 0x000fca0004000000 */
[--C-:B------:R-:W-:Y:S02]  /*11b0*/  @!P1 IMAD.IADD R6, R6, 0x1, -R3.reuse ;  /* 0x0000000106069824 */ /* 0x100fe400078e0a03 */
[----:B------:R-:W-:Y:S01]  /*11c0*/  @!P1 IMAD R3, R2, R11, R3 ;  /* 0x0000000b02039224 */ /* 0x000fe200078e0203 */
[----:B------:R-:W-:Y:S01]  /*11d0*/  IADD3 R2, PT, PT, -R7, RZ, RZ ;  /* 0x000000ff07027210 */ /* 0x000fe20007ffe1ff */
[----:B------:R-:W-:Y:S02]  /*11e0*/  @!P1 IMAD R5, R6, R9, R7 ;  /* 0x0000000906059224 */ /* 0x000fe400078e0207 */
[----:B------:R-:W-:Y:S02]  /*11f0*/  @!P1 IMAD.MOV.U32 R7, RZ, RZ, R3 ;  /* 0x000000ffff079224 */ /* 0x000fe400078e0003 */
[----:B------:R-:W-:Y:S02]  /*1200*/  IMAD R2, R10, R2, R21 ;  /* 0x000000020a027224 */ /* 0x000fe400078e0215 */
[----:B------:R-:W-:-:S02]  /*1210*/  IMAD R20, R5, R4, R13 ;  /* 0x0000000405147224 */ /* 0x000fc400078e020d */
[----:B------:R-:W-:Y:S02]  /*1220*/  IMAD R21, R7, R10, R2 ;  /* 0x0000000a07157224 */ /* 0x000fe400078e0202 */
.L_x_15:
[----:B------:R-:W1:Y:S01]  /*1230*/  LDCU UR4, c[0x0][0xb30] ;  /* 0x00016600ff0477ac */ /* 0x000e620008000800 */
[----:B------:R-:W2:Y:S08]  /*1240*/  S2UR UR37, SR_CgaCtaId ;  /* 0x00000000002579c3 */ /* 0x000eb00000008800 */
[----:B------:R-:W3:Y:S01]  /*1250*/  LDC R72, c[0x0][0xb24] ;  /* 0x0002c900ff487b82 */ /* 0x000ee20000000800 */
[----:B-1----:R-:W-:-:S09]  /*1260*/  UISETP.NE.AND UP1, UPT, UR4, 0x1, UPT ;  /* 0x000000010400788c */ /* 0x002fd2000bf25270 */
[----:B--2---:R-:W-:Y:S05]  /*1270*/  BRA.U UP1, `(.L_x_16) ;  /* 0x0000000101407547 */ /* 0x004fea000b800000 */
[----:B------:R-:W1:Y:S08]  /*1280*/  LDC.64 R4, c[0x0][0xb10] ;  /* 0x0002c400ff047b82 */ /* 0x000e700000000a00 */
[----:B------:R-:W2:Y:S08]  /*1290*/  LDC.64 R2, c[0x0][0xb18] ;  /* 0x0002c600ff027b82 */ /* 0x000eb00000000a00 */
[----:B------:R-:W4:Y:S08]  /*12a0*/  LDC R6, c[0x0][0xb20] ;  /* 0x0002c800ff067b82 */ /* 0x000f300000000800 */
[----:B------:R-:W3:Y:S01]  /*12b0*/  LDC R8, c[0x0][0xb0c] ;  /* 0x0002c300ff087b82 */ /* 0x000ee20000000800 */
[----:B-1----:R-:W-:-:S05]  /*12c0*/  IMAD.HI.U32 R4, R21, R4, RZ ;  /* 0x0000000415047227 */ /* 0x002fca00078e00ff */
[----:B------:R-:W-:Y:S01]  /*12d0*/  SHF.R.U32.HI R4, RZ, R5, R4 ;  /* 0x00000005ff047219 */ /* 0x000fe20000011604 */
[----:B--2---:R-:W-:Y:S01]  /*12e0*/  IMAD.HI.U32 R3, R20, R3, RZ ;  /* 0x0000000314037227 */ /* 0x004fe200078e00ff */
[----:B------:R-:W-:-:S04]  /*12f0*/  ISETP.NE.AND P0, PT, R2, 0x1, PT ;  /* 0x000000010200780c */ /* 0x000fc80003f05270 */
[----:B----4-:R-:W-:-:S04]  /*1300*/  SHF.R.U32.HI R3, RZ, R6, R3 ;  /* 0x00000006ff037219 */ /* 0x010fc80000011603 */
[----:B------:R-:W-:Y:S02]  /*1310*/  SEL R3, R20, R3, !P0 ;  /* 0x0000000314037207 */ /* 0x000fe40004000000 */
[----:B---3--:R-:W-:-:S04]  /*1320*/  ISETP.NE.AND P1, PT, R8, 0x1, PT ;  /* 0x000000010800780c */ /* 0x008fc80003f25270 */
[----:B------:R-:W-:-:S05]  /*1330*/  SEL R4, R21, R4, !P1 ;  /* 0x0000000415047207 */ /* 0x000fca0004800000 */
[----:B------:R-:W-:Y:S02]  /*1340*/  IMAD.IADD R5, R3, 0x1, -R4 ;  /* 0x0000000103057824 */ /* 0x000fe400078e0a04 */
[----:B------:R-:W-:Y:S02]  /*1350*/  IMAD.IADD R3, R4, 0x1, -R3 ;  /* 0x0000000104037824 */ /* 0x000fe400078e0a03 */
[----:B------:R-:W-:Y:S02]  /*1360*/  IMAD R21, R5, R8, R21 ;  /* 0x0000000805157224 */ /* 0x000fe400078e0215 */
[----:B------:R-:W-:-:S07]  /*1370*/  IMAD R20, R3, R2, R20 ;  /* 0x0000000203147224 */ /* 0x000fce00078e0214 */
.L_x_16:
[----:B------:R-:W-:Y:S01]  /*1380*/  BAR.SYNC.DEFER_BLOCKING 0x0 ;  /* 0x0000000000007b1d */ /* 0x000fe20000010000 */
[----:B------:R-:W-:Y:S01]  /*1390*/  UISETP.NE.AND UP1, UPT, UR8, 0x2, UPT ;  /* 0x000000020800788c */ /* 0x000fe2000bf25270 */
[----:B------:R-:W-:Y:S02]  /*13a0*/  ISETP.NE.OR P5, PT, R0, 0x2, !P5 ;  /* 0x000000020000780c */ /* 0x000fe40006fa5670 */
[----:B------:R-:W-:-:S06]  /*13b0*/  LOP3.LUT R2, R167, 0x1f, RZ, 0xc0, !PT ;  /* 0x0000001fa7027812 */ /* 0x000fcc00078ec0ff */
[----:B------:R-:W-:Y:S05]  /*13c0*/  BRA.U UP1, `(.L_x_17) ;  /* 0x0000001101cc7547 */ /* 0x000fea000b800000 */
[----:B------:R-:W1:Y:S01]  /*13d0*/  LDCU UR13, c[0x0][0x38c] ;  /* 0x00007180ff0d77ac */ /* 0x000e620008000800 */
[----:B------:R-:W2:Y:S01]  /*13e0*/  LDC R9, c[0x0][0x370] ;  /* 0x0000dc00ff097b82 */ /* 0x000ea20000000800 */
[----:B------:R-:W-:Y:S01]  /*13f0*/  PLOP3.LUT P1, PT, PT, PT, UP2, 0x80, 0x8 ;  /* 0x000000000008781c */ /* 0x000fe20003f2f028 */
[----:B------:R-:W-:Y:S01]  /*1400*/  HFMA2 R12, -RZ, RZ, 0, 0 ;  /* 0x00000000ff0c7431 */ /* 0x000fe200000001ff */
[----:B------:R-:W-:Y:S01]  /*1410*/  ISETP.EQ.OR P4, PT, R2, RZ, P5 ;  /* 0x000000ff0200720c */ /* 0x000fe20002f82670 */
[----:B------:R-:W-:Y:S01]  /*1420*/  IMAD.MOV.U32 R15, RZ, RZ, 0x1 ;  /* 0x00000001ff0f7424 */ /* 0x000fe200078e00ff */
[----:B------:R-:W-:Y:S01]  /*1430*/  PLOP3.LUT P1, PT, P1, PT, PT, 0x8, 0x80 ;  /* 0x000000000080781c */ /* 0x000fe20000f2e170 */
[----:B------:R-:W-:Y:S01]  /*1440*/  IMAD.MOV.U32 R14, RZ, RZ, RZ ;  /* 0x000000ffff0e7224 */ /* 0x000fe200078e00ff */
[----:B------:R-:W-:Y:S01]  /*1450*/  MOV R8, 0x1 ;  /* 0x0000000100087802 */ /* 0x000fe20000000f00 */
[----:B------:R-:W4:Y:S01]  /*1460*/  LDC R0, c[0x0][0x374] ;  /* 0x0000dd00ff007b82 */ /* 0x000f220000000800 */
[----:B------:R-:W-:Y:S01]  /*1470*/  IMAD.MOV.U32 R10, RZ, RZ, RZ ;  /* 0x000000ffff0a7224 */ /* 0x000fe200078e00ff */
[----:B------:R-:W2:Y:S01]  /*1480*/  LDCU.64 UR22, c[0x0][0x348] ;  /* 0x00006900ff1677ac */ /* 0x000ea20008000a00 */
[----:B------:R-:W-:Y:S01]  /*1490*/  UMOV UR6, URZ ;  /* 0x000000ff00067c82 */ /* 0x000fe20008000000 */
[----:B-1----:R-:W-:-:S04]  /*14a0*/  UIADD3 UR5, UPT, UPT, UR13, 0x3f, URZ ;  /* 0x0000003f0d057890 */ /* 0x002fc8000fffe0ff */
[----:B------:R-:W-:-:S04]  /*14b0*/  USHF.R.S32.HI UR4, URZ, 0x1f, UR5 ;  /* 0x0000001fff047899 */ /* 0x000fc80008011405 */
[----:B------:R-:W-:-:S04]  /*14c0*/  ULEA.HI UR4, UR4, UR5, URZ, 0x6 ;  /* 0x0000000504047291 */ /* 0x000fc8000f8f30ff */
[----:B------:R-:W-:Y:S02]  /*14d0*/  USHF.R.S32.HI UR15, URZ, 0x6, UR4 ;  /* 0x00000006ff0f7899 */ /* 0x000fe40008011404 */
[----:B------:R-:W-:Y:S02]  /*14e0*/  UIADD3 UR4, UPT, UPT, UR13, -0x1, URZ ;  /* 0xffffffff0d047890 */ /* 0x000fe4000fffe0ff */
[----:B------:R-:W-:Y:S02]  /*14f0*/  UISETP.LT.U32.AND UP0, UPT, UR15, 0x7, UPT ;  /* 0x000000070f00788c */ /* 0x000fe4000bf01070 */
[----:B------:R-:W-:Y:S02]  /*1500*/  UISETP.GE.U32.AND UP1, UPT, UR4, -0x7f, UPT ;  /* 0xffffff810400788c */ /* 0x000fe4000bf26070 */
[----:B------:R-:W-:Y:S02]  /*1510*/  USEL UR14, UR15, 0x7, UP0 ;  /* 0x000000070f0e7887 */ /* 0x000fe40008000000 */
[----:B------:R-:W-:-:S02]  /*1520*/  UIADD3 UR13, UPT, UPT, UR13, 0x7e, URZ ;  /* 0x0000007e0d0d7890 */ /* 0x000fc4000fffe0ff */
[----:B------:R-:W-:Y:S02]  /*1530*/  UIADD3 UR5, UPT, UPT, UR14, -0x1, URZ ;  /* 0xffffffff0e057890 */ /* 0x000fe4000fffe0ff */
[----:B------:R-:W-:-:S03]  /*1540*/  UIADD3 UR7, UPT, UPT, UR15, -UR14, URZ ;  /* 0x8000000e0f077290 */ /* 0x000fc6000fffe0ff */
[----:B------:R-:W-:-:S04]  /*1550*/  @UP1 UIADD3 UR5, UPT, UPT, UR14, URZ, URZ ;  /* 0x000000ff0e051290 */ /* 0x000fc8000fffe0ff */
[----:B--2---:R-:W-:-:S12]  /*1560*/  UIADD3 UR5, UPT, UPT, UR5, 0x1, URZ ;  /* 0x0000000105057890 */ /* 0x004fd8000fffe0ff */
.L_x_35:
[----:B------:R-:W-:Y:S01]  /*1570*/  UISETP.NE.AND UP0, UPT, UR37, URZ, UPT ;  /* 0x000000ff2500728c */ /* 0x000fe2000bf05270 */
[----:B------:R-:W1:Y:S08]  /*1580*/  S2UR UR37, SR_CgaCtaId ;  /* 0x00000000002579c3 */ /* 0x000e700000008800 */
[----:B------:R-:W-:Y:S05]  /*1590*/  BRA.U UP0, `(.L_x_18) ;  /* 0x0000000100347547 */ /* 0x000fea000b800000 */
[----:B------:R-:W2:Y:S01]  /*15a0*/  S2R R2, SR_CgaCtaId ;  /* 0x0000000000027919 */ /* 0x000ea20000008800 */
[----:B------:R-:W-:-:S04]  /*15b0*/  MOV R3, 0x400 ;  /* 0x0000040000037802 */ /* 0x000fc80000000f00 */
[----:B--2---:R-:W-:Y:S02]  /*15c0*/  LEA R3, R2, R3, 0x18 ;  /* 0x0000000302037211 */ /* 0x004fe400078ec0ff */
[----:B------:R-:W-:-:S03]  /*15d0*/  SHF.L.U32 R2, R8, 0x1f, RZ ;  /* 0x0000001f08027819 */ /* 0x000fc600000006ff */
[----:B------:R-:W-:-:S04]  /*15e0*/  IMAD R3, R10, 0x8, R3 ;  /* 0x000000080a037824 */ /* 0x000fc800078e0203 */
[----:B------:R-:W2:Y:S02]  /*15f0*/  SYNCS.PHASECHK.TRANS64.TRYWAIT P0, [R3+URZ+0x110], R2 ;  /* 0x00011002030075a7 */ /* 0x000ea400080011ff */
[----:B--2---:R-:W-:Y:S05]  /*1600*/  @!P0 BRA `(.L_x_19) ;  /* 0x0000009800f48947 */ /* 0x004fea0003800000 */
.L_x_126:
[----:B------:R-:W-:Y:S01]  /*1610*/  VIADD R10, R10, 0x1 ;  /* 0x000000010a0a7836 */ /* 0x000fe20000000000 */
[----:B------:R2:W-:Y:S04]  /*1620*/  SYNCS.ARRIVE.TRANS64.A1T0 RZ, [R3+URZ+0x100], RZ ;  /* 0x000100ff03ff79a7 */ /* 0x0005e800081000ff */
[----:B------:R-:W-:-:S04]  /*1630*/  ISETP.NE.AND P0, PT, R10, 0x2, PT ;  /* 0x000000020a00780c */ /* 0x000fc80003f05270 */
[----:B------:R-:W-:Y:S02]  /*1640*/  SEL R10, R10, RZ, P0 ;  /* 0x000000ff0a0a7207 */ /* 0x000fe40000000000 */
[----:B--2---:R-:W-:-:S04]  /*1650*/  SEL R3, RZ, 0x1, P0 ;  /* 0x00000001ff037807 */ /* 0x004fc80000000000 */
[----:B------:R-:W-:-:S07]  /*1660*/  LOP3.LUT R8, R8, R3, RZ, 0x3c, !PT ;  /* 0x0000000308087212 */ /* 0x000fce00078e3cff */
.L_x_18:
[----:B------:R-:W-:Y:S01]  /*1670*/  UMOV UR4, 0x400 ;  /* 0x0000040000047882 */ /* 0x000fe20000000000 */
[----:B------:R-:W-:Y:S01]  /*1680*/  SHF.L.U32 R2, R15, 0x1f, RZ ;  /* 0x0000001f0f027819 */ /* 0x000fe200000006ff */
[----:B-1----:R-:W-:Y:S01]  /*1690*/  ULEA UR4, UR37, UR4, 0x18 ;  /* 0x0000000425047291 */ /* 0x002fe2000f8ec0ff */
[----:B------:R-:W-:Y:S01]  /*16a0*/  R2UR UR35, R21 ;  /* 0x00000000152372ca */ /* 0x000fe200000e0000 */
[----:B------:R-:W-:Y:S01]  /*16b0*/  UISETP.GE.U32.AND UP0, UPT, UR13, 0x7f, UPT ;  /* 0x0000007f0d00788c */ /* 0x000fe2000bf06070 */
[----:B------:R-:W-:Y:S01]  /*16c0*/  R2UR UR11, R20 ;  /* 0x00000000140b72ca */ /* 0x000fe200000e0000 */
[----:B------:R-:W-:Y:S01]  /*16d0*/  ULEA UR8, UR6, UR4, 0x3 ;  /* 0x0000000406087291 */ /* 0x000fe2000f8e18ff */
[----:B------:R-:W-:-:S08]  /*16e0*/  UMOV UR24, URZ ;  /* 0x000000ff00187c82 */ /* 0x000fd00008000000 */
[----:B------:R1:W2:Y:S01]  /*16f0*/  SYNCS.PHASECHK.TRANS64.TRYWAIT P0, [UR8+0x38], R2 ;  /* 0x00003802ff0075a7 */ /* 0x0002a20008001108 */
[----:B------:R-:W-:Y:S02]  /*1700*/  USHF.L.U32 UR35, UR35, 0x7, URZ ;  /* 0x0000000723237899 */ /* 0x000fe400080006ff */
[----:B------:R-:W-:Y:S01]  /*1710*/  USHF.L.U32 UR11, UR11, 0x8, URZ ;  /* 0x000000080b0b7899 */ /* 0x000fe200080006ff */
[----:B------:R-:W-:Y:S11]  /*1720*/  BRA.U !UP0, `(.L_x_20) ;  /* 0x0000000108a87547 */ /* 0x000ff6000b800000 */
[----:B------:R-:W-:Y:S01]  /*1730*/  UMOV UR16, URZ ;  /* 0x000000ff00107c82 */ /* 0x000fe20008000000 */
[----:B------:R-:W-:-:S05]  /*1740*/  UMOV UR17, UR6 ;  /* 0x0000000600117c82 */ /* 0x000fca0008000000 */
.L_x_25:
[----:B-1----:R-:W-:Y:S01]  /*1750*/  ULEA UR33, UR17, UR4, 0x3 ;  /* 0x0000000411217291 */ /* 0x002fe2000f8e18ff */
[----:B--2---:R-:W-:Y:S01]  /*1760*/  @!P5 MOV R3, 0x6000 ;  /* 0x000060000003d802 */ /* 0x004fe20000000f00 */
[----:B--2---:R-:W-:Y:S10]  /*1770*/  @P0 BRA `(.L_x_21) ;  /* 0x00000000000c0947 */ /* 0x004ff40003800000 */
[----:B------:R-:W-:-:S04]  /*1780*/  SHF.L.U32 R5, R15, 0x1f, RZ ;  /* 0x0000001f0f057819 */ /* 0x000fc800000006ff */
[----:B------:R-:W2:Y:S02]  /*1790*/  SYNCS.PHASECHK.TRANS64.TRYWAIT P0, [UR33+0x38], R5 ;  /* 0x00003805ff0075a7 */ /* 0x000ea40008001121 */
[----:B--2---:R-:W-:Y:S05]  /*17a0*/  @!P0 BRA `(.L_x_22) ;  /* 0x0000009800a08947 */ /* 0x004fea0003800000 */
.L_x_21:
[----:B------:R2:W-:Y:S01]  /*17b0*/  @!P5 SYNCS.ARRIVE.TRANS64 RZ, [UR33], R3 ;  /* 0x00000003ffffd9a7 */ /* 0x0005e20008000021 */
[----:B------:R-:W-:Y:S04]  /*17c0*/  BSSY.RECONVERGENT B0, `(.L_x_23) ;  /* 0x0000003000007945 */ /* 0x000fe80003800200 */
[----:B------:R-:W-:Y:S05]  /*17d0*/  @P4 BRA `(.L_x_24) ;  /* 0x0000000000044947 */ /* 0x000fea0003800000 */
[----:B------:R-:W-:Y:S05]  /*17e0*/  BPT.TRAP 0x1 ;  /* 0x000000040000795c */ /* 0x000fea0000300000 */
.L_x_24:
[----:B------:R-:W-:Y:S05]  /*17f0*/  BSYNC.RECONVERGENT B0 ;  /* 0x0000000000007941 */ /* 0x000fea0003800200 */
.L_x_23:
[----:B------:R-:W-:Y:S02]  /*1800*/  UIADD3 UR6, UPT, UPT, UR17, 0x1, URZ ;  /* 0x0000000111067890 */ /* 0x000fe4000fffe0ff */
[----:B------:R-:W-:Y:S02]  /*1810*/  ULEA UR32, UR17, UR4, 0xd ;  /* 0x0000000411207291 */ /* 0x000fe4000f8e68ff */
[----:B------:R-:W-:Y:S02]  /*1820*/  UISETP.NE.AND UP0, UPT, UR6, 0x7, UPT ;  /* 0x000000070600788c */ /* 0x000fe4000bf05270 */
[----:B------:R-:W-:Y:S02]  /*1830*/  UIADD3 UR26, UP1, UPT, UR22, 0x80, URZ ;  /* 0x00000080161a7890 */ /* 0x000fe4000ff3e0ff */
[----:B------:R-:W-:Y:S02]  /*1840*/  USEL UR9, URZ, 0x1, UP0 ;  /* 0x00000001ff097887 */ /* 0x000fe40008000000 */
[----:B------:R-:W-:-:S02]  /*1850*/  USEL UR6, UR6, URZ, UP0 ;  /* 0x000000ff06067287 */ /* 0x000fc40008000000 */
[----:B------:R-:W-:Y:S02]  /*1860*/  UIADD3 UR20, UP0, UPT, UR22, 0x180, URZ ;  /* 0x0000018016147890 */ /* 0x000fe4000ff1e0ff */
[----:B------:R-:W-:Y:S01]  /*1870*/  ULEA UR8, UR6, UR4, 0x3 ;  /* 0x0000000406087291 */ /* 0x000fe2000f8e18ff */
[----:B------:R-:W-:Y:S01]  /*1880*/  LOP3.LUT R15, R15, UR9, RZ, 0x3c, !PT ;  /* 0x000000090f0f7c12 */ /* 0x000fe2000f8e3cff */
[----:B------:R-:W-:Y:S02]  /*1890*/  USHF.L.U32 UR34, UR16, 0x6, URZ ;  /* 0x0000000610227899 */ /* 0x000fe400080006ff */
[----:B------:R-:W-:Y:S01]  /*18a0*/  UIADD3.X UR27, UPT, UPT, URZ, UR23, URZ, UP1, !UPT ;  /* 0x00000017ff1b7290 */ /* 0x000fe20008ffe4ff */
[----:B-1----:R-:W-:Y:S01]  /*18b0*/  SHF.L.U32 R2, R15, 0x1f, RZ ;  /* 0x0000001f0f027819 */ /* 0x002fe200000006ff */
[----:B------:R-:W-:Y:S02]  /*18c0*/  UIADD3 UR32, UPT, UPT, UR32, 0xc400, URZ ;  /* 0x0000c40020207890 */ /* 0x000fe4000fffe0ff */
[----:B------:R-:W-:Y:S01]  /*18d0*/  UIADD3.X UR21, UPT, UPT, URZ, UR23, URZ, UP0, !UPT ;  /* 0x00000017ff157290 */ /* 0x000fe200087fe4ff */
[----:B------:R1:W1:Y:S01]  /*18e0*/  SYNCS.PHASECHK.TRANS64.TRYWAIT P0, [UR8+0x38], R2 ;  /* 0x00003802ff0075a7 */ /* 0x0002620008001108 */
[----:B------:R-:W-:Y:S01]  /*18f0*/  ULEA UR8, UR17, UR4, 0xe ;  /* 0x0000000411087291 */ /* 0x000fe2000f8e70ff */
[----:B------:R-:W-:Y:S01]  /*1900*/  UMOV UR18, 0x0 ;  /* 0x0000000000127882 */ /* 0x000fe20000000000 */
[----:B------:R-:W-:-:S02]  /*1910*/  UMOV UR19, 0x10000000 ;  /* 0x1000000000137882 */ /* 0x000fc40000000000 */
[----:B------:R-:W-:Y:S01]  /*1920*/  UIADD3 UR8, UPT, UPT, UR8, 0x1a400, URZ ;  /* 0x0001a40008087890 */ /* 0x000fe2000fffe0ff */
[----:B------:R1:W-:Y:S01]  /*1930*/  UTMALDG.3D [UR32], [UR26], desc[UR18] ;  /* 0x000012201a0075b4 */ /* 0x0003e20008011000 */
[----:B------:R-:W-:Y:S01]  /*1940*/  UMOV UR12, UR36 ;  /* 0x00000024000c7c82 */ /* 0x000fe20008000000 */
[----:B------:R-:W-:Y:S01]  /*1950*/  UMOV UR9, UR33 ;  /* 0x0000002100097c82 */ /* 0x000fe20008000000 */
[----:B------:R-:W-:Y:S01]  /*1960*/  UMOV UR10, UR34 ;  /* 0x00000022000a7c82 */ /* 0x000fe20008000000 */
[----:B------:R-:W-:Y:S01]  /*1970*/  UIADD3 UR16, UPT, UPT, UR16, 0x1, URZ ;  /* 0x0000000110107890 */ /* 0x000fe2000fffe0ff */
[----:B------:R-:W-:Y:S01]  /*1980*/  UMOV UR24, UR5 ;  /* 0x0000000500187c82 */ /* 0x000fe20008000000 */
[----:B------:R-:W-:Y:S02]  /*1990*/  UMOV UR17, UR6 ;  /* 0x0000000600117c82 */ /* 0x000fe40008000000 */
[----:B------:R1:W-:Y:S01]  /*19a0*/  UTMALDG.3D [UR8], [UR20], desc[UR18] ;  /* 0x00001208140075b4 */ /* 0x0003e20008011000 */
[----:B------:R-:W-:-:S09]  /*19b0*/  UISETP.NE.AND UP0, UPT, UR16, UR5, UPT ;  /* 0x000000051000728c */ /* 0x000fd2000bf05270 */
[----:B------:R-:W-:Y:S05]  /*19c0*/  BRA.U UP0, `(.L_x_25) ;  /* 0xfffffffd00607547 */ /* 0x000fea000b83ffff */
.L_x_20:
[----:B-1----:R-:W-:Y:S01]  /*19d0*/  ULEA UR8, UR6, UR4, 0x3 ;  /* 0x0000000406087291 */ /* 0x002fe2000f8e18ff */
[----:B------:R-:W-:Y:S01]  /*19e0*/  SHF.L.U32 R2, R15, 0x1f, RZ ;  /* 0x0000001f0f027819 */ /* 0x000fe200000006ff */
[----:B------:R-:W-:Y:S01]  /*19f0*/  @!P1 SYNCS.ARRIVE.TRANS64.A1T0 RZ, [UR4+0xb8], RZ ;  /* 0x0000b8ffffff99a7 */ /* 0x000fe20008100004 */
[----:B------:R-:W-:-:S06]  /*1a00*/  UISETP.GT.AND UP0, UPT, UR15, UR14, UPT ;  /* 0x0000000e0f00728c */ /* 0x000fcc000bf04270 */
[----:B--2---:R1:W2:Y:S03]  /*1a10*/  SYNCS.PHASECHK.TRANS64.TRYWAIT P0, [UR8+0x38], R2 ;  /* 0x00003802ff0075a7 */ /* 0x0042a60008001108 */
[----:B------:R-:W-:Y:S05]  /*1a20*/  BRA.U !UP0, `(.L_x_26) ;  /* 0x0000000108ac7547 */ /* 0x000fea000b800000 */
[----:B------:R-:W-:Y:S01]  /*1a30*/  UIADD3 UR21, UPT, UPT, UR7, UR24, URZ ;  /* 0x0000001807157290 */ /* 0x000fe2000fffe0ff */
[----:B------:R-:W-:-:S11]  /*1a40*/  UMOV UR25, UR6 ;  /* 0x0000000600197c82 */ /* 0x000fd60008000000 */
.L_x_31:
[----:B-1----:R-:W-:Y:S01]  /*1a50*/  ULEA UR17, UR25, UR4, 0x3 ;  /* 0x0000000419117291 */ /* 0x002fe2000f8e18ff */
[----:B--2---:R-:W-:Y:S01]  /*1a60*/  @!P5 MOV R3, 0x6000 ;  /* 0x000060000003d802 */ /* 0x004fe20000000f00 */
[----:B--2---:R-:W-:Y:S10]  /*1a70*/  @P0 BRA `(.L_x_27) ;  /* 0x00000000000c0947 */ /* 0x004ff40003800000 */
[----:B------:R-:W-:-:S04]  /*1a80*/  SHF.L.U32 R5, R15, 0x1f, RZ ;  /* 0x0000001f0f057819 */ /* 0x000fc800000006ff */
[----:B------:R-:W2:Y:S02]  /*1a90*/  SYNCS.PHASECHK.TRANS64.TRYWAIT P0, [UR17+0x38], R5 ;  /* 0x00003805ff0075a7 */ /* 0x000ea40008001111 */
[----:B--2---:R-:W-:Y:S05]  /*1aa0*/  @!P0 BRA `(.L_x_28) ;  /* 0x0000009400f88947 */ /* 0x004fea0003800000 */
.L_x_27:
[----:B------:R2:W-:Y:S01]  /*1ab0*/  @!P5 SYNCS.ARRIVE.TRANS64 RZ, [UR17], R3 ;  /* 0x00000003ffffd9a7 */ /* 0x0005e20008000011 */
[----:B------:R-:W-:Y:S04]  /*1ac0*/  BSSY.RECONVERGENT B0, `(.L_x_29) ;  /* 0x0000003000007945 */ /* 0x000fe80003800200 */
[----:B------:R-:W-:Y:S05]  /*1ad0*/  @P4 BRA `(.L_x_30) ;  /* 0x0000000000044947 */ /* 0x000fea0003800000 */
[----:B------:R-:W-:Y:S05]  /*1ae0*/  BPT.TRAP 0x1 ;  /* 0x000000040000795c */ /* 0x000fea0000300000 */
.L_x_30:
[----:B------:R-:W-:Y:S05]  /*1af0*/  BSYNC.RECONVERGENT B0 ;  /* 0x0000000000007941 */ /* 0x000fea0003800200 */
.L_x_29:
        /* <DEDUP_REMOVED lines=10> */
[----:B------:R-:W-:Y:S01]  /*1ba0*/  UIADD3 UR16, UPT, UPT, UR16, 0xc400, URZ ;  /* 0x0000c40010107890 */ /* 0x000fe2000fffe0ff */
[----:B-1----:R-:W-:Y:S01]  /*1bb0*/  SHF.L.U32 R2, R15, 0x1f, RZ ;  /* 0x0000001f0f027819 */ /* 0x002fe200000006ff */
[----:B------:R-:W-:Y:S02]  /*1bc0*/  UIADD3.X UR31, UPT, UPT, URZ, UR23, URZ, UP1, !UPT ;  /* 0x00000017ff1f7290 */ /* 0x000fe40008ffe4ff */
[----:B------:R-:W-:Y:S01]  /*1bd0*/  UIADD3.X UR29, UPT, UPT, URZ, UR23, URZ, UP0, !UPT ;  /* 0x00000017ff1d7290 */ /* 0x000fe200087fe4ff */
[----:B------:R1:W1:Y:S01]  /*1be0*/  SYNCS.PHASECHK.TRANS64.TRYWAIT P0, [UR8+0x38], R2 ;  /* 0x00003802ff0075a7 */ /* 0x0002620008001108 */
[----:B------:R-:W-:Y:S01]  /*1bf0*/  ULEA UR8, UR25, UR4, 0xe ;  /* 0x0000000419087291 */ /* 0x000fe2000f8e70ff */
[----:B------:R-:W-:Y:S01]  /*1c00*/  UMOV UR26, 0x0 ;  /* 0x00000000001a7882 */ /* 0x000fe20000000000 */
[----:B------:R-:W-:-:S02]  /*1c10*/  UMOV UR27, 0x10000000 ;  /* 0x10000000001b7882 */ /* 0x000fc40000000000 */
[----:B------:R-:W-:Y:S01]  /*1c20*/  UIADD3 UR8, UPT, UPT, UR8, 0x1a400, URZ ;  /* 0x0001a40008087890 */ /* 0x000fe2000fffe0ff */
[----:B------:R-:W-:Y:S01]  /*1c30*/  UMOV UR19, UR35 ;  /* 0x0000002300137c82 */ /* 0x000fe20008000000 */
[----:B------:R-:W-:Y:S01]  /*1c40*/  UMOV UR20, UR36 ;  /* 0x0000002400147c82 */ /* 0x000fe20008000000 */
[----:B------:R-:W-:Y:S01]  /*1c50*/  UMOV UR12, UR36 ;  /* 0x00000024000c7c82 */ /* 0x000fe20008000000 */
[----:B------:R-:W-:Y:S01]  /*1c60*/  UMOV UR9, UR17 ;  /* 0x0000001100097c82 */ /* 0x000fe20008000000 */
[----:B------:R-:W-:Y:S01]  /*1c70*/  UMOV UR10, UR18 ;  /* 0x00000012000a7c82 */ /* 0x000fe20008000000 */
[----:B------:R1:W-:Y:S01]  /*1c80*/  UTMALDG.3D [UR16], [UR30], desc[UR26] ;  /* 0x00001a101e0075b4 */ /* 0x0003e20008011000 */
[----:B------:R-:W-:Y:S01]  /*1c90*/  UIADD3 UR24, UPT, UPT, UR24, 0x1, URZ ;  /* 0x0000000118187890 */ /* 0x000fe2000fffe0ff */
[----:B------:R-:W-:-:S03]  /*1ca0*/  UMOV UR25, UR6 ;  /* 0x0000000600197c82 */ /* 0x000fc60008000000 */
[----:B------:R-:W-:Y:S01]  /*1cb0*/  UISETP.NE.AND UP0, UPT, UR24, UR21, UPT ;  /* 0x000000151800728c */ /* 0x000fe2000bf05270 */
[----:B------:R1:W-:Y:S08]  /*1cc0*/  UTMALDG.3D [UR8], [UR28], desc[UR26] ;  /* 0x00001a081c0075b4 */ /* 0x0003f00008011000 */
[----:B------:R-:W-:Y:S05]  /*1cd0*/  BRA.U UP0, `(.L_x_31) ;  /* 0xfffffffd005c7547 */ /* 0x000fea000b83ffff */
.L_x_26:
[----:B-1----:R-:W-:Y:S01]  /*1ce0*/  LEA R2, R14, UR4, 0x3 ;  /* 0x000000040e027c11 */ /* 0x002fe2000f8e18ff */
[----:B------:R-:W-:Y:S01]  /*1cf0*/  NOP ;  /* 0x0000000000007918 */ /* 0x000fe20000000000 */
[----:B--2---:R-:W-:Y:S02]  /*1d00*/  SHF.L.U32 R3, R12, 0x1f, RZ ;  /* 0x0000001f0c037819 */ /* 0x004fe400000006ff */
[----:B------:R-:W-:Y:S02]  /*1d10*/  LEA R4, R14, UR4, 0x4 ;  /* 0x000000040e047c11 */ /* 0x000fe4000f8e20ff */
[----:B------:R-:W1:Y:S02]  /*1d20*/  SYNCS.PHASECHK.TRANS64.TRYWAIT P0, [R2+URZ+0xc0], R3 ;  /* 0x0000c003020075a7 */ /* 0x000e6400080011ff */
[----:B-1----:R-:W-:Y:S05]  /*1d30*/  @!P0 BRA `(.L_x_32) ;  /* 0x00000094006c8947 */ /* 0x002fea0003800000 */
.L_x_129:
[----:B------:R-:W2:Y:S01]  /*1d40*/  LDS.128 R4, [R4+0x130] ;  /* 0x0001300004047984 */ /* 0x000ea20000000c00 */
[----:B---3--:R-:W-:Y:S01]  /*1d50*/  ISETP.GE.AND P0, PT, R72, 0x1, PT ;  /* 0x000000014800780c */ /* 0x008fe20003f06270 */
[----:B-1----:R-:W-:Y:S01]  /*1d60*/  VIADD R2, R2, 0xd0 ;  /* 0x000000d002027836 */ /* 0x002fe20000000000 */
[----:B------:R-:W-:Y:S01]  /*1d70*/  @!PT LDS RZ, [RZ] ;  /* 0x00000000fffff984 */ /* 0x000fe20000000800 */
[----:B------:R-:W-:Y:S01]  /*1d80*/  @!PT LDS RZ, [RZ] ;  /* 0x00000000fffff984 */ /* 0x000fe20000000800 */
[----:B------:R-:W-:Y:S01]  /*1d90*/  @!PT LDS RZ, [RZ] ;  /* 0x00000000fffff984 */ /* 0x000fe20000000800 */
[----:B------:R-:W-:Y:S01]  /*1da0*/  @!PT LDS RZ, [RZ] ;  /* 0x00000000fffff984 */ /* 0x000fe20000000800 */
[----:B------:R1:W-:Y:S06]  /*1db0*/  MEMBAR.ALL.CTA ;  /* 0x0000000000007992 */ /* 0x0003ec0000008000 */
[----:B-1----:R-:W1:Y:S01]  /*1dc0*/  FENCE.VIEW.ASYNC.S ;  /* 0x00000000000073c6 */ /* 0x002e620000000000 */
[----:B------:R-:W-:-:S04]  /*1dd0*/  PRMT R2, RZ, 0x654, R2 ;  /* 0x00000654ff027816 */ /* 0x000fc80000000002 */
[----:B-1----:R1:W-:Y:S01]  /*1de0*/  SYNCS.ARRIVE.TRANS64.RED.A1T0 RZ, [R2+URZ], RZ ;  /* 0x000000ff02ff79a7 */ /* 0x0023e200081004ff */
[----:B--2---:R-:W-:-:S13]  /*1df0*/  LOP3.LUT P2, RZ, R6, 0x1, RZ, 0xc0, !PT ;  /* 0x0000000106ff7812 */ /* 0x004fda000784c0ff */
[----:B------:R-:W-:Y:S01]  /*1e00*/  @P2 SHF.R.U32.HI R3, RZ, 0x10, R5 ;  /* 0x00000010ff032819 */ /* 0x000fe20000011605 */
[----:B------:R-:W-:Y:S01]  /*1e10*/  VOTEU.ANY UP0, P2 ;  /* 0x0000000000ff7886 */ /* 0x000fe20001000100 */
[----:B------:R-:W-:Y:S02]  /*1e20*/  @P2 MOV R13, R4 ;  /* 0x00000004000d2202 */ /* 0x000fe40000000f00 */
[----:B------:R-:W-:Y:S02]  /*1e30*/  @P2 R2UR.BROADCAST UR8, R3 ;  /* 0x00000000030822ca */ /* 0x000fe400008e0000 */
[----:B------:R-:W-:-:S11]  /*1e40*/  @P2 LOP3.LUT R11, R5, 0xffff, RZ, 0xc0, !PT ;  /* 0x0000ffff050b2812 */ /* 0x000fd600078ec0ff */
[----:B------:R-:W-:Y:S01]  /*1e50*/  @UP0 UMOV UR36, UR8 ;  /* 0x0000000800240c82 */ /* 0x000fe20008000000 */
[----:B-1----:R-:W-:Y:S05]  /*1e60*/  @!P0 BRA `(.L_x_33) ;  /* 0x0000000000b88947 */ /* 0x002fea0003800000 */
[----:B------:R-:W4:Y:S01]  /*1e70*/  LDC.64 R4, c[0x0][0xb18] ;  /* 0x0002c600ff047b82 */ /* 0x000f220000000a00 */
[----:B------:R-:W-:-:S07]  /*1e80*/  ISETP.NE.AND P3, PT, R72, 0x1, PT ;  /* 0x000000014800780c */ /* 0x000fce0003f65270 */
[----:B------:R-:W1:Y:S08]  /*1e90*/  LDC.64 R6, c[0x0][0xb10] ;  /* 0x0002c400ff067b82 */ /* 0x000e700000000a00 */
[----:B------:R-:W2:Y:S08]  /*1ea0*/  LDC R16, c[0x0][0xb20] ;  /* 0x0002c800ff107b82 */ /* 0x000eb00000000800 */
[----:B------:R-:W3:Y:S01]  /*1eb0*/  LDC R18, c[0x0][0xb0c] ;  /* 0x0002c300ff127b82 */ /* 0x000ee20000000800 */
[----:B----4-:R-:W-:Y:S01]  /*1ec0*/  IMAD.HI.U32 R17, R0, R5, RZ ;  /* 0x0000000500117227 */ /* 0x010fe200078e00ff */
[----:B------:R-:W-:-:S03]  /*1ed0*/  ISETP.NE.AND P0, PT, R4, 0x1, PT ;  /* 0x000000010400780c */ /* 0x000fc60003f05270 */
[----:B------:R-:W-:-:S03]  /*1ee0*/  IMAD.HI.U32 R5, R11, R5, RZ ;  /* 0x000000050b057227 */ /* 0x000fc600078e00ff */
[----:B------:R-:W4:Y:S01]  /*1ef0*/  LDC.64 R2, c[0x0][0xb28] ;  /* 0x0002ca00ff027b82 */ /* 0x000f220000000a00 */
[----:B-1----:R-:W-:-:S04]  /*1f00*/  IMAD.HI.U32 R20, R9, R6, RZ ;  /* 0x0000000609147227 */ /* 0x002fc800078e00ff */
[----:B------:R-:W-:Y:S01]  /*1f10*/  IMAD.HI.U32 R22, R13, R6, RZ ;  /* 0x000000060d167227 */ /* 0x000fe200078e00ff */
[----:B------:R-:W-:Y:S02]  /*1f20*/  SHF.R.U32.HI R20, RZ, R7, R20 ;  /* 0x00000007ff147219 */ /* 0x000fe40000011614 */
[-C--:B--2---:R-:W-:Y:S02]  /*1f30*/  SHF.R.U32.HI R17, RZ, R16.reuse, R17 ;  /* 0x00000010ff117219 */ /* 0x084fe40000011611 */
[----:B------:R-:W-:Y:S02]  /*1f40*/  SHF.R.U32.HI R16, RZ, R16, R5 ;  /* 0x00000010ff107219 */ /* 0x000fe40000011605 */
[----:B------:R-:W-:Y:S02]  /*1f50*/  SEL R17, R0, R17, !P0 ;  /* 0x0000001100117207 */ /* 0x000fe40004000000 */
[----:B------:R-:W-:Y:S02]  /*1f60*/  SHF.R.U32.HI R22, RZ, R7, R22 ;  /* 0x00000007ff167219 */ /* 0x000fe40000011616 */
[----:B---3--:R-:W-:-:S02]  /*1f70*/  ISETP.NE.AND P1, PT, R18, 0x1, PT ;  /* 0x000000011200780c */ /* 0x008fc40003f25270 */
[----:B------:R-:W-:Y:S02]  /*1f80*/  SEL R5, R11, R16, !P0 ;  /* 0x000000100b057207 */ /* 0x000fe40004000000 */
[----:B------:R-:W-:Y:S02]  /*1f90*/  SEL R19, R9, R20, !P1 ;  /* 0x0000001409137207 */ /* 0x000fe40004800000 */
[----:B------:R-:W-:Y:S01]  /*1fa0*/  SEL R7, R13, R22, !P1 ;  /* 0x000000160d077207 */ /* 0x000fe20004800000 */
[----:B----4-:R-:W-:-:S04]  /*1fb0*/  IMAD.HI.U32 R20, R17, R2, RZ ;  /* 0x0000000211147227 */ /* 0x010fc800078e00ff */
[----:B------:R-:W-:Y:S01]  /*1fc0*/  IMAD.HI.U32 R6, R19, R2, RZ ;  /* 0x0000000213067227 */ /* 0x000fe200078e00ff */
[----:B------:R-:W-:-:S04]  /*1fd0*/  @P3 SHF.R.U32.HI R17, RZ, R3, R20 ;  /* 0x00000003ff113219 */ /* 0x000fc80000011614 */
        /* <DEDUP_REMOVED lines=8> */
[----:B------:R-:W-:-:S04]  /*2060*/  @!P0 IMAD.HI.U32 R16, R7, R2, RZ ;  /* 0x0000000207108227 */ /* 0x000fc800078e00ff */
[----:B------:R-:W-:Y:S01]  /*2070*/  IMAD.MOV R2, RZ, RZ, -R6 ;  /* 0x000000ffff027224 */ /* 0x000fe200078e0a06 */
[----:B------:R-:W-:-:S03]  /*2080*/  @!P0 SHF.R.U32.HI R16, RZ, R3, R16 ;  /* 0x00000003ff108219 */ /* 0x000fc60000011610 */
[----:B------:R-:W-:Y:S01]  /*2090*/  IMAD R2, R72, R2, R5 ;  /* 0x0000000248027224 */ /* 0x000fe200078e0205 */
[----:B------:R-:W-:Y:S02]  /*20a0*/  @!P0 SEL R3, R7, R16, !P3 ;  /* 0x0000001007038207 */ /* 0x000fe40005800000 */
[----:B------:R-:W-:-:S03]  /*20b0*/  IADD3 R16, PT, PT, -R5, RZ, RZ ;  /* 0x000000ff05107210 */ /* 0x000fc60007ffe1ff */
[--C-:B------:R-:W-:Y:S02]  /*20c0*/  @!P0 IMAD.IADD R6, R6, 0x1, -R3.reuse ;  /* 0x0000000106068824 */ /* 0x100fe400078e0a03 */
[----:B------:R-:W-:Y:S01]  /*20d0*/  @!P0 IMAD R3, R2, R19, R3 ;  /* 0x0000001302038224 */ /* 0x000fe200078e0203 */
[----:B------:R-:W-:Y:S01]  /*20e0*/  IADD3 R2, PT, PT, -R7, RZ, RZ ;  /* 0x000000ff07027210 */ /* 0x000fe20007ffe1ff */
[----:B------:R-:W-:Y:S02]  /*20f0*/  @!P0 IMAD R5, R72, R6, R7 ;  /* 0x0000000648058224 */ /* 0x000fe400078e0207 */
[----:B------:R-:W-:Y:S02]  /*2100*/  IMAD R11, R4, R16, R11 ;  /* 0x00000010040b7224 */ /* 0x000fe400078e020b */
[----:B------:R-:W-:Y:S02]  /*2110*/  @!P0 IMAD.MOV.U32 R7, RZ, RZ, R3 ;  /* 0x000000ffff078224 */ /* 0x000fe400078e0003 */
[----:B------:R-:W-:-:S02]  /*2120*/  IMAD R2, R18, R2, R13 ;  /* 0x0000000212027224 */ /* 0x000fc400078e020d */
[----:B------:R-:W-:Y:S02]  /*2130*/  IMAD R11, R5, R4, R11 ;  /* 0x00000004050b7224 */ /* 0x000fe400078e020b */
[----:B------:R-:W-:Y:S02]  /*2140*/  IMAD R13, R7, R18, R2 ;  /* 0x00000012070d7224 */ /* 0x000fe400078e0202 */
.L_x_33:
[----:B------:R-:W1:Y:S02]  /*2150*/  LDCU UR8, c[0x0][0xb30] ;  /* 0x00016600ff0877ac */ /* 0x000e640008000800 */
[----:B-1----:R-:W-:-:S09]  /*2160*/  UISETP.NE.AND UP0, UPT, UR8, 0x1, UPT ;  /* 0x000000010800788c */ /* 0x002fd2000bf05270 */
[----:B------:R-:W-:Y:S05]  /*2170*/  BRA.U UP0, `(.L_x_34) ;  /* 0x0000000100407547 */ /* 0x000fea000b800000 */
[----:B------:R-:W1:Y:S08]  /*2180*/  LDC.64 R4, c[0x0][0xb10] ;  /* 0x0002c400ff047b82 */ /* 0x000e700000000a00 */
[----:B------:R-:W2:Y:S08]  /*2190*/  LDC.64 R2, c[0x0][0xb18] ;  /* 0x0002c600ff027b82 */ /* 0x000eb00000000a00 */
[----:B------:R-:W3:Y:S08]  /*21a0*/  LDC R6, c[0x0][0xb20] ;  /* 0x0002c800ff067b82 */ /* 0x000ef00000000800 */
[----:B------:R-:W4:Y:S01]  /*21b0*/  LDC R16, c[0x0][0xb0c] ;  /* 0x0002c300ff107b82 */ /* 0x000f220000000800 */
[----:B-1----:R-:W-:-:S05]  /*21c0*/  IMAD.HI.U32 R4, R13, R4, RZ ;  /* 0x000000040d047227 */ /* 0x002fca00078e00ff */
[----:B------:R-:W-:Y:S01]  /*21d0*/  SHF.R.U32.HI R4, RZ, R5, R4 ;  /* 0x00000005ff047219 */ /* 0x000fe20000011604 */
[----:B--2---:R-:W-:Y:S01]  /*21e0*/  IMAD.HI.U32 R3, R11, R3, RZ ;  /* 0x000000030b037227 */ /* 0x004fe200078e00ff */
[----:B------:R-:W-:-:S04]  /*21f0*/  ISETP.NE.AND P0, PT, R2, 0x1, PT ;  /* 0x000000010200780c */ /* 0x000fc80003f05270 */
[----:B---3--:R-:W-:-:S04]  /*2200*/  SHF.R.U32.HI R6, RZ, R6, R3 ;  /* 0x00000006ff067219 */ /* 0x008fc80000011603 */
[----:B------:R-:W-:Y:S02]  /*2210*/  SEL R3, R11, R6, !P0 ;  /* 0x000000060b037207 */ /* 0x000fe40004000000 */
[----:B----4-:R-:W-:-:S04]  /*2220*/  ISETP.NE.AND P1, PT, R16, 0x1, PT ;  /* 0x000000011000780c */ /* 0x010fc80003f25270 */
[----:B------:R-:W-:-:S05]  /*2230*/  SEL R4, R13, R4, !P1 ;  /* 0x000000040d047207 */ /* 0x000fca0004800000 */
[----:B------:R-:W-:Y:S02]  /*2240*/  IMAD.IADD R5, R3, 0x1, -R4 ;  /* 0x0000000103057824 */ /* 0x000fe400078e0a04 */
[----:B------:R-:W-:Y:S02]  /*2250*/  IMAD.IADD R3, R4, 0x1, -R3 ;  /* 0x0000000104037824 */ /* 0x000fe400078e0a03 */
[----:B------:R-:W-:Y:S02]  /*2260*/  IMAD R13, R5, R16, R13 ;  /* 0x00000010050d7224 */ /* 0x000fe400078e020d */
[----:B------:R-:W-:-:S07]  /*2270*/  IMAD R11, R3, R2, R11 ;  /* 0x00000002030b7224 */ /* 0x000fce00078e020b */
.L_x_34:
[----:B------:R-:W-:Y:S01]  /*2280*/  VIADD R14, R14, 0x1 ;  /* 0x000000010e0e7836 */ /* 0x000fe20000000000 */
[----:B------:R-:W-:Y:S01]  /*2290*/  PLOP3.LUT P1, PT, PT, PT, PT, 0x80, 0x8 ;  /* 0x000000000008781c */ /* 0x000fe20003f2f070 */
[----:B------:R-:W-:Y:S02]  /*22a0*/  IMAD.IADD R21, R13, 0x1, R152 ;  /* 0x000000010d157824 */ /* 0x000fe400078e0298 */
[----:B------:R-:W-:Y:S01]  /*22b0*/  IMAD.IADD R20, R11, 0x1, R150 ;  /* 0x000000010b147824 */ /* 0x000fe200078e0296 */
[----:B------:R-:W-:-:S04]  /*22c0*/  ISETP.NE.AND P0, PT, R14, 0x2, PT ;  /* 0x000000020e00780c */ /* 0x000fc80003f05270 */
[----:B------:R-:W-:Y:S02]  /*22d0*/  SEL R3, RZ, 0x1, P0 ;  /* 0x00000001ff037807 */ /* 0x000fe40000000000 */
[----:B------:R-:W-:Y:S02]  /*22e0*/  SEL R14, R14, RZ, P0 ;  /* 0x000000ff0e0e7207 */ /* 0x000fe40000000000 */
[----:B------:R-:W-:Y:S01]  /*22f0*/  LOP3.LUT R12, R12, R3, RZ, 0x3c, !PT ;  /* 0x000000030c0c7212 */ /* 0x000fe200078e3cff */
[----:B------:R-:W-:Y:S06]  /*2300*/  @P2 BRA `(.L_x_35) ;  /* 0xfffffff000982947 */ /* 0x000fec000383ffff */
[----:B------:R-:W-:Y:S01]  /*2310*/  UIADD3 UR4, UPT, UPT, UR4, 0x38, URZ ;  /* 0x0000003804047890 */ /* 0x000fe2000fffe0ff */
[----:B------:R-:W-:-:S03]  /*2320*/  SHF.L.U32 R3, R15, 0x1f, RZ ;  /* 0x0000001f0f037819 */ /* 0x000fc600000006ff */
[----:B------:R-:W-:-:S09]  /*2330*/  ULEA UR5, UR6, UR4, 0x3 ;  /* 0x0000000406057291 */ /* 0x000fd2000f8e18ff */
[----:B------:R-:W1:Y:S02]  /*2340*/  SYNCS.PHASECHK.TRANS64.TRYWAIT P0, [UR5], R3 ;  /* 0x00000003ff0075a7 */ /* 0x000e640008001105 */
[----:B-1----:R-:W-:Y:S05]  /*2350*/  @!P0 BRA `(.L_x_36) ;  /* 0x0000008c00f88947 */ /* 0x002fea0003800000 */
.L_x_131:
[----:B------:R-:W-:-:S04]  /*2360*/  UIADD3 UR6, UPT, UPT, UR6, 0x1, URZ ;  /* 0x0000000106067890 */ /* 0x000fc8000fffe0ff */
[----:B------:R-:W-:-:S04]  /*2370*/  UISETP.NE.AND UP0, UPT, UR6, 0x7, UPT ;  /* 0x000000070600788c */ /* 0x000fc8000bf05270 */
[----:B------:R-:W-:Y:S02]  /*2380*/  USEL UR7, URZ, 0x1, UP0 ;  /* 0x00000001ff077887 */ /* 0x000fe40008000000 */
[----:B------:R-:W-:-:S04]  /*2390*/  USEL UR6, UR6, URZ, UP0 ;  /* 0x000000ff06067287 */ /* 0x000fc80008000000 */
[----:B------:R-:W-:Y:S01]  /*23a0*/  ULEA UR5, UR6, UR4, 0x3 ;  /* 0x0000000406057291 */ /* 0x000fe2000f8e18ff */
[----:B------:R-:W-:-:S04]  /*23b0*/  LOP3.LUT R2, R15, UR7, RZ, 0x3c, !PT ;  /* 0x000000070f027c12 */ /* 0x000fc8000f8e3cff */
[----:B-1----:R-:W-:-:S04]  /*23c0*/  SHF.L.U32 R3, R2, 0x1f, RZ ;  /* 0x0000001f02037819 */ /* 0x002fc800000006ff */
[----:B------:R-:W1:Y:S02]  /*23d0*/  SYNCS.PHASECHK.TRANS64.TRYWAIT P0, [UR5], R3 ;  /* 0x00000003ff0075a7 */ /* 0x000e640008001105 */
[----:B-1----:R-:W-:Y:S05]  /*23e0*/  @!P0 BRA `(.L_x_37) ;  /* 0x0000008c00ec8947 */ /* 0x002fea0003800000 */
.L_x_133:
        /* <DEDUP_REMOVED lines=9> */
.L_x_135:
        /* <DEDUP_REMOVED lines=9> */
.L_x_137:
        /* <DEDUP_REMOVED lines=9> */
.L_x_139:
        /* <DEDUP_REMOVED lines=9> */
.L_x_141:
[----:B------:R-:W-:-:S04]  /*2630*/  UIADD3 UR6, UPT, UPT, UR6, 0x1, URZ ;  /* 0x0000000106067890 */ /* 0x000fc8000fffe0ff */
[----:B------:R-:W-:-:S04]  /*2640*/  UISETP.NE.AND UP0, UPT, UR6, 0x7, UPT ;  /* 0x000000070600788c */ /* 0x000fc8000bf05270 */
[----:B------:R-:W-:Y:S02]  /*2650*/  USEL UR5, URZ, 0x1, UP0 ;  /* 0x00000001ff057887 */ /* 0x000fe40008000000 */
[----:B------:R-:W-:-:S04]  /*2660*/  USEL UR6, UR6, URZ, UP0 ;  /* 0x000000ff06067287 */ /* 0x000fc80008000000 */
[----:B------:R-:W-:Y:S01]  /*2670*/  ULEA UR6, UR6, UR4, 0x3 ;  /* 0x0000000406067291 */ /* 0x000fe2000f8e18ff */
[----:B-1----:R-:W-:-:S04]  /*2680*/  LOP3.LUT R3, R2, UR5, RZ, 0x3c, !PT ;  /* 0x0000000502037c12 */ /* 0x002fc8000f8e3cff */
[----:B------:R-:W-:Y:S01]  /*2690*/  SHF.L.U32 R3, R3, 0x1f, RZ ;  /* 0x0000001f03037819 */ /* 0x000fe200000006ff */
[----:B----4-:R-:W-:-:S07]  /*26a0*/  IMAD.U32 R0, RZ, RZ, UR6 ;  /* 0x00000006ff007e24 */ /* 0x010fce000f8e00ff */
.L_x_42:
[----:B-1----:R1:W2:Y:S02]  /*26b0*/  SYNCS.PHASECHK.TRANS64.TRYWAIT P0, [R0+URZ], R3 ;  /* 0x00000003000075a7 */ /* 0x0022a400080011ff */
[----:B--2---:R-:W-:Y:S05]  /*26c0*/  @!P0 NANOSLEEP.SYNCS 0x989680 ;  /* 0x009896800000895d */ /* 0x004fea0003900000 */
[----:B------:R-:W2:Y:S02]  /*26d0*/  @!P0 SYNCS.PHASECHK.TRANS64 P0, [R0+URZ], R3 ;  /* 0x00000003000085a7 */ /* 0x000ea400080010ff */
[----:B--2---:R-:W-:Y:S05]  /*26e0*/  @P0 EXIT ;  /* 0x000000000000094d */ /* 0x004fea0003800000 */
[----:B------:R-:W-:Y:S05]  /*26f0*/  BRA `(.L_x_42) ;  /* 0xfffffffc00ec7947 */ /* 0x000fea000383ffff */
.L_x_17:
[----:B------:R-:W-:-:S04]  /*2700*/  UISETP.NE.AND UP1, UPT, UR37, URZ, UPT ;  /* 0x000000ff2500728c */ /* 0x000fc8000bf25270 */
[----:B------:R-:W-:-:S09]  /*2710*/  UISETP.NE.OR UP1, UPT, UR8, 0x1, UP1 ;  /* 0x000000010800788c */ /* 0x000fd20008f25670 */
[----:B------:R-:W-:Y:S05]  /*2720*/  BRA.U UP1, `(.L_x_43) ;  /* 0x0000000501487547 */ /* 0x000fea000b800000 */
[----:B------:R-:W-:Y:S01]  /*2730*/  ISETP.NE.AND P2, PT, R2, RZ, PT ;  /* 0x000000ff0200720c */ /* 0x000fe20003f45270 */
[----:B------:R-:W-:Y:S01]  /*2740*/  IMAD.MOV.U32 R12, RZ, RZ, 0x1 ;  /* 0x00000001ff0c7424 */ /* 0x000fe200078e00ff */
[----:B------:R-:W-:Y:S02]  /*2750*/  CS2R R10, SRZ ;  /* 0x00000000000a7805 */ /* 0x000fe4000001ff00 */
[----:B------:R-:W-:Y:S01]  /*2760*/  CS2R R8, SRZ ;  /* 0x0000000000087805 */ /* 0x000fe2000001ff00 */
[----:B------:R-:W-:Y:S01]  /*2770*/  UMOV UR4, 0x400 ;  /* 0x0000040000047882 */ /* 0x000fe20000000000 */
[----:B------:R-:W-:Y:S01]  /*2780*/  UMOV UR6, URZ ;  /* 0x000000ff00067c82 */ /* 0x000fe20008000000 */
[----:B------:R-:W-:-:S12]  /*2790*/  ULEA UR37, UR37, UR4, 0x18 ;  /* 0x0000000425257291 */ /* 0x000fd8000f8ec0ff */
.L_x_47:
[----:B------:R-:W-:Y:S02]  /*27a0*/  LEA R0, R8, UR37, 0x3 ;  /* 0x0000002508007c11 */ /* 0x000fe4000f8e18ff */
[----:B------:R-:W-:-:S03]  /*27b0*/  SHF.L.U32 R5, R9, 0x1f, RZ ;  /* 0x0000001f09057819 */ /* 0x000fc600000006ff */
[----:B------:R-:W-:Y:S01]  /*27c0*/  VIADD R4, R0, 0x110 ;  /* 0x0000011000047836 */ /* 0x000fe20000000000 */
[----:B------:R-:W1:Y:S02]  /*27d0*/  SYNCS.PHASECHK.TRANS64.TRYWAIT P0, [R0+URZ+0x100], R5 ;  /* 0x00010005000075a7 */ /* 0x000e6400080011ff */
[----:B-1----:R-:W-:Y:S05]  /*27e0*/  @!P0 BRA `(.L_x_44) ;  /* 0x0000008c00648947 */ /* 0x002fea0003800000 */
.L_x_142:
[----:B------:R-:W-:Y:S01]  /*27f0*/  ULEA UR5, UR6, UR37, 0x3 ;  /* 0x0000002506057291 */ /* 0x000fe2000f8e18ff */
[----:B------:R-:W-:Y:S02]  /*2800*/  PRMT R4, RZ, 0x654, R4 ;  /* 0x00000654ff047816 */ /* 0x000fe40000000004 */
[----:B-1----:R-:W-:Y:S01]  /*2810*/  SHF.L.U32 R5, R12, 0x1f, RZ ;  /* 0x0000001f0c057819 */ /* 0x002fe200000006ff */
[----:B------:R-:W-:Y:S01]  /*2820*/  UIADD3 UR4, UPT, UPT, UR5, 0xc0, URZ ;  /* 0x000000c005047890 */ /* 0x000fe2000fffe0ff */
[----:B------:R1:W-:Y:S05]  /*2830*/  SYNCS.ARRIVE.TRANS64.RED.A1T0 RZ, [R4+URZ], RZ ;  /* 0x000000ff04ff79a7 */ /* 0x0003ea00081004ff */
[----:B------:R-:W-:Y:S01]  /*2840*/  IMAD.U32 R7, RZ, RZ, UR4 ;  /* 0x00000004ff077e24 */ /* 0x000fe2000f8e00ff */
[----:B------:R-:W2:Y:S04]  /*2850*/  SYNCS.PHASECHK.TRANS64.TRYWAIT P0, [UR5+0xd0], R5 ;  /* 0x0000d005ff0075a7 */ /* 0x000ea80008001105 */
[----:B------:R-:W-:Y:S01]  /*2860*/  PRMT R6, R2, 0x654, R7 ;  /* 0x0000065402067816 */ /* 0x000fe20000000007 */
[----:B-1----:R-:W-:Y:S01]  /*2870*/  @!P2 IMAD.MOV.U32 R4, RZ, RZ, 0x10 ;  /* 0x00000010ff04a424 */ /* 0x002fe200078e00ff */
[----:B--2---:R-:W-:Y:S06]  /*2880*/  @!P0 BRA `(.L_x_45) ;  /* 0x0000008c00508947 */ /* 0x004fec0003800000 */
.L_x_144:
[----:B------:R-:W-:Y:S01]  /*2890*/  ULEA UR4, UR6, UR37, 0x4 ;  /* 0x0000002506047291 */ /* 0x000fe2000f8e20ff */
[----:B------:R-:W-:Y:S01]  /*28a0*/  SEL R3, R6, R3, !P2 ;  /* 0x0000000306037207 */ /* 0x000fe20005000000 */
[----:B------:R-:W-:Y:S01]  /*28b0*/  UIADD3 UR5, UPT, UPT, UR5, 0xc0, URZ ;  /* 0x000000c005057890 */ /* 0x000fe2000fffe0ff */
[----:B-1----:R-:W-:Y:S01]  /*28c0*/  LEA R0, R11, UR37, 0x3 ;  /* 0x000000250b007c11 */ /* 0x002fe2000f8e18ff */
[----:B------:R-:W-:Y:S01]  /*28d0*/  UIADD3 UR4, UPT, UPT, UR4, 0x130, URZ ;  /* 0x0000013004047890 */ /* 0x000fe2000fffe0ff */
[----:B------:R-:W-:Y:S01]  /*28e0*/  SHF.L.U32 R5, R10, 0x1f, RZ ;  /* 0x0000001f0a057819 */ /* 0x000fe200000006ff */
[----:B------:R1:W-:Y:S01]  /*28f0*/  @!P2 SYNCS.ARRIVE.TRANS64.RED RZ, [R3+URZ], R4 ;  /* 0x0000000403ffa9a7 */ /* 0x0003e200080004ff */
[----:B------:R-:W-:Y:S01]  /*2900*/  UIADD3 UR6, UPT, UPT, UR6, 0x1, URZ ;  /* 0x0000000106067890 */ /* 0x000fe2000fffe0ff */
[----:B------:R-:W-:-:S03]  /*2910*/  VIADD R8, R8, 0x1 ;  /* 0x0000000108087836 */ /* 0x000fc60000000000 */
[----:B------:R-:W-:Y:S02]  /*2920*/  UISETP.NE.AND UP0, UPT, UR6, 0x2, UPT ;  /* 0x000000020600788c */ /* 0x000fe4000bf05270 */
[----:B------:R-:W-:Y:S06]  /*2930*/  UGETNEXTWORKID.BROADCAST [UR4], [UR5] ;  /* 0x00000000040073ca */ /* 0x000fec0008000100 */
[----:B------:R-:W-:Y:S01]  /*2940*/  USEL UR4, URZ, 0x1, UP0 ;  /* 0x00000001ff047887 */ /* 0x000fe20008000000 */
[----:B------:R-:W-:Y:S01]  /*2950*/  ISETP.NE.AND P0, PT, R8, 0x2, PT ;  /* 0x000000020800780c */ /* 0x000fe20003f05270 */
[----:B------:R-:W-:Y:S01]  /*2960*/  USEL UR6, UR6, URZ, UP0 ;  /* 0x000000ff06067287 */ /* 0x000fe20008000000 */
[----:B------:R-:W2:Y:S03]  /*2970*/  SYNCS.PHASECHK.TRANS64.TRYWAIT P1, [R0+URZ+0xc0], R5 ;  /* 0x0000c005000075a7 */ /* 0x000ea600080211ff */
[----:B------:R-:W-:Y:S01]  /*2980*/  LOP3.LUT R12, R12, UR4, RZ, 0x3c, !PT ;  /* 0x000000040c0c7c12 */ /* 0x000fe2000f8e3cff */
[----:B-12---:R-:W-:Y:S07]  /*2990*/  @!P1 BRA `(.L_x_46) ;  /* 0x0000008c00249947 */ /* 0x006fee0003800000 */
.L_x_145:
[C---:B------:R-:W-:Y:S01]  /*29a0*/  LEA R4, R11.reuse, UR37, 0x4 ;  /* 0x000000250b047c11 */ /* 0x040fe2000f8e20ff */
[----:B-1----:R-:W-:Y:S01]  /*29b0*/  VIADD R0, R0, 0xd0 ;  /* 0x000000d000007836 */ /* 0x002fe20000000000 */
[----:B------:R-:W-:Y:S01]  /*29c0*/  SEL R8, R8, RZ, P0 ;  /* 0x000000ff08087207 */ /* 0x000fe20000000000 */
[----:B------:R-:W-:-:S03]  /*29d0*/  VIADD R11, R11, 0x1 ;  /* 0x000000010b0b7836 */ /* 0x000fc60000000000 */
[----:B------:R-:W1:Y:S01]  /*29e0*/  LDS.128 R4, [R4+0x130] ;  /* 0x0001300004047984 */ /* 0x000e620000000c00 */
[----:B------:R-:W-:Y:S02]  /*29f0*/  PRMT R0, RZ, 0x654, R0 ;  /* 0x00000654ff007816 */ /* 0x000fe40000000000 */
[C---:B------:R-:W-:Y:S01]  /*2a00*/  ISETP.NE.AND P1, PT, R11.reuse, 0x2, PT ;  /* 0x000000020b00780c */ /* 0x040fe20003f25270 */
[----:B------:R-:W-:Y:S01]  /*2a10*/  @!PT LDS RZ, [RZ] ;  /* 0x00000000fffff984 */ /* 0x000fe20000000800 */
[----:B------:R-:W-:Y:S01]  /*2a20*/  @!PT LDS RZ, [RZ] ;  /* 0x00000000fffff984 */ /* 0x000fe20000000800 */
[----:B------:R-:W-:Y:S01]  /*2a30*/  @!PT LDS RZ, [RZ] ;  /* 0x00000000fffff984 */ /* 0x000fe20000000800 */
[----:B------:R-:W-:Y:S01]  /*2a40*/  @!PT LDS RZ, [RZ] ;  /* 0x00000000fffff984 */ /* 0x000fe20000000800 */
[----:B------:R2:W-:Y:S06]  /*2a50*/  MEMBAR.ALL.CTA ;  /* 0x0000000000007992 */ /* 0x0005ec0000008000 */
[----:B--2---:R-:W2:Y:S01]  /*2a60*/  FENCE.VIEW.ASYNC.S ;  /* 0x00000000000073c6 */ /* 0x004ea20000000000 */
[----:B------:R-:W-:Y:S01]  /*2a70*/  SEL R11, R11, RZ, P1 ;  /* 0x000000ff0b0b7207 */ /* 0x000fe20000800000 */
[----:B--2---:R2:W-:Y:S01]  /*2a80*/  SYNCS.ARRIVE.TRANS64.RED.A1T0 RZ, [R0+URZ], RZ ;  /* 0x000000ff00ff79a7 */ /* 0x0045e200081004ff */
[----:B-1----:R-:W-:-:S02]  /*2a90*/  LOP3.LUT P3, RZ, R6, 0x1, RZ, 0xc0, !PT ;  /* 0x0000000106ff7812 */ /* 0x002fc4000786c0ff */
[----:B------:R-:W-:-:S04]  /*2aa0*/  SEL R5, RZ, 0x1, P1 ;  /* 0x00000001ff057807 */ /* 0x000fc80000800000 */
[----:B------:R-:W-:Y:S02]  /*2ab0*/  LOP3.LUT R10, R10, R5, RZ, 0x3c, !PT ;  /* 0x000000050a0a7212 */ /* 0x000fe400078e3cff */
[----:B--2---:R-:W-:-:S04]  /*2ac0*/  SEL R0, RZ, 0x1, P0 ;  /* 0x00000001ff007807 */ /* 0x004fc80000000000 */
[----:B------:R-:W-:Y:S01]  /*2ad0*/  LOP3.LUT R9, R9, R0, RZ, 0x3c, !PT ;  /* 0x0000000009097212 */ /* 0x000fe200078e3cff */
[----:B------:R-:W-:Y:S06]  /*2ae0*/  @P3 BRA `(.L_x_47) ;  /* 0xfffffffc002c3947 */ /* 0x000fec000383ffff */
[----:B------:R-:W-:Y:S01]  /*2af0*/  ULEA UR5, UR6, UR37, 0x3 ;  /* 0x0000002506057291 */ /* 0x000fe2000f8e18ff */
[----:B------:R-:W-:-:S08]  /*2b00*/  SHF.L.U32 R3, R12, 0x1f, RZ ;  /* 0x0000001f0c037819 */ /* 0x000fd000000006ff */
[----:B------:R-:W1:Y:S02]  /*2b10*/  SYNCS.PHASECHK.TRANS64 P0, [UR5+0xd0], R3 ;  /* 0x0000d003ff0075a7 */ /* 0x000e640008001005 */
[----:B-1----:R-:W-:Y:S05]  /*2b20*/  @P0 BRA `(.L_x_48) ;  /* 0x0000000000080947 */ /* 0x002fea0003800000 */
[----:B------:R-:W1:Y:S02]  /*2b30*/  SYNCS.PHASECHK.TRANS64.TRYWAIT P0, [UR5+0xd0], R3 ;  /* 0x0000d003ff0075a7 */ /* 0x000e640008001105 */
[----:B-1----:R-:W-:Y:S05]  /*2b40*/  @!P0 BRA `(.L_x_49) ;  /* 0x0000008800cc8947 */ /* 0x002fea0003800000 */
.L_x_48:
[----:B------:R-:W-:-:S04]  /*2b50*/  UIADD3 UR4, UPT, UPT, UR6, 0x1, URZ ;  /* 0x0000000106047890 */ /* 0x000fc8000fffe0ff */
[----:B------:R-:W-:-:S04]  /*2b60*/  UISETP.NE.AND UP0, UPT, UR4, 0x2, UPT ;  /* 0x000000020400788c */ /* 0x000fc8000bf05270 */
[----:B------:R-:W-:Y:S02]  /*2b70*/  USEL UR7, URZ, 0x1, UP0 ;  /* 0x00000001ff077887 */ /* 0x000fe40008000000 */
[----:B------:R-:W-:-:S04]  /*2b80*/  USEL UR4, UR4, URZ, UP0 ;  /* 0x000000ff04047287 */ /* 0x000fc80008000000 */
[----:B------:R-:W-:Y:S01]  /*2b90*/  ULEA UR4, UR4, UR37, 0x3 ;  /* 0x0000002504047291 */ /* 0x000fe2000f8e18ff */
[----:B-1----:R-:W-:-:S04]  /*2ba0*/  LOP3.LUT R3, R12, UR7, RZ, 0x3c, !PT ;  /* 0x000000070c037c12 */ /* 0x002fc8000f8e3cff */
[----:B------:R-:W-:-:S04]  /*2bb0*/  SHF.L.U32 R0, R3, 0x1f, RZ ;  /* 0x0000001f03007819 */ /* 0x000fc800000006ff */
[----:B------:R-:W1:Y:S02]  /*2bc0*/  SYNCS.PHASECHK.TRANS64 P0, [UR4+0xd0], R0 ;  /* 0x0000d000ff0075a7 */ /* 0x000e640008001004 */
[----:B-1----:R-:W-:Y:S05]  /*2bd0*/  @P0 EXIT ;  /* 0x000000000000094d */ /* 0x002fea0003800000 */
[----:B------:R-:W-:Y:S02]  /*2be0*/  SHF.L.U32 R3, R3, 0x1f, RZ ;  /* 0x0000001f03037819 */ /* 0x000fe400000006ff */
[----:B------:R-:W-:-:S07]  /*2bf0*/  MOV R0, UR4 ;  /* 0x0000000400007c02 */ /* 0x000fce0008000f00 */
.L_x_50:
[----:B-1----:R1:W2:Y:S02]  /*2c00*/  SYNCS.PHASECHK.TRANS64.TRYWAIT P0, [R0+URZ+0xd0], R3 ;  /* 0x0000d003000075a7 */ /* 0x0022a400080011ff */
[----:B--2---:R-:W-:Y:S05]  /*2c10*/  @!P0 NANOSLEEP.SYNCS 0x989680 ;  /* 0x009896800000895d */ /* 0x004fea0003900000 */
[----:B------:R-:W2:Y:S02]  /*2c20*/  @!P0 SYNCS.PHASECHK.TRANS64 P0, [R0+URZ+0xd0], R3 ;  /* 0x0000d003000085a7 */ /* 0x000ea400080010ff */
[----:B--2---:R-:W-:Y:S05]  /*2c30*/  @P0 EXIT ;  /* 0x000000000000094d */ /* 0x004fea0003800000 */
[----:B------:R-:W-:Y:S05]  /*2c40*/  BRA `(.L_x_50) ;  /* 0xfffffffc00ec7947 */ /* 0x000fea000383ffff */
.L_x_43:
[----:B------:R-:W-:-:S09]  /*2c50*/  UISETP.NE.AND UP1, UPT, UR8, URZ, UPT ;  /* 0x000000ff0800728c */ /* 0x000fd2000bf25270 */
[----:B------:R-:W-:Y:S05]  /*2c60*/  BRA.U UP1, `(.L_x_51) ;  /* 0x0000000d01347547 */ /* 0x000fea000b800000 */
[----:B------:R-:W-:Y:S01]  /*2c70*/  UMOV UR4, 0x40 ;  /* 0x0000004000047882 */ /* 0x000fe20000000000 */
[----:B------:R-:W-:Y:S01]  /*2c80*/  NOP ;  /* 0x0000000000007918 */ /* 0x000fe20000000000 */
[----:B------:R-:W-:Y:S01]  /*2c90*/  ULEA UR4, UR37, UR4, 0x18 ;  /* 0x0000000425047291 */ /* 0x000fe2000f8ec0ff */
[----:B------:R-:W-:Y:S02]  /*2ca0*/  UMOV UR5, 0x400 ;  /* 0x0000040000057882 */ /* 0x000fe40000000000 */
[----:B------:R-:W-:-:S06]  /*2cb0*/  ULEA UR37, UR37, UR5, 0x18 ;  /* 0x0000000525257291 */ /* 0x000fcc000f8ec0ff */
[----:B------:R-:W1:Y:S02]  /*2cc0*/  LDS.U8 R0, [UR4+0x1c] ;  /* 0x00001c04ff007984 */ /* 0x000e640008000000 */
[----:B-1----:R-:W-:-:S13]  /*2cd0*/  ISETP.NE.AND P0, PT, R0, RZ, PT ;  /* 0x000000ff0000720c */ /* 0x002fda0003f05270 */
[----:B------:R-:W-:Y:S05]  /*2ce0*/  @P0 BRA `(.L_x_52) ;  /* 0x0000000000580947 */ /* 0x000fea0003800000 */
[----:B------:R-:W-:-:S13]  /*2cf0*/  ELECT P0, URZ, PT ;  /* 0x0000000000ff782f */ /* 0x000fda0003800000 */
[----:B------:R-:W-:Y:S05]  /*2d00*/  @!P0 BRA `(.L_x_53) ;  /* 0x0000000000608947 */ /* 0x000fea0003800000 */
[----:B------:R-:W-:Y:S01]  /*2d10*/  UMOV UR5, 0x10 ;  /* 0x0000001000057882 */ /* 0x000fe20000000000 */
[----:B------:R-:W-:Y:S01]  /*2d20*/  HFMA2 R0, -RZ, RZ, 0, 5.9604644775390625e-08 ;  /* 0x00000001ff007431 */ /* 0x000fe200000001ff */
[----:B------:R-:W-:-:S03]  /*2d30*/  MOV R2, 0xffff ;  /* 0x0000ffff00027802 */ /* 0x000fc60000000f00 */
[----:B------:R-:W-:Y:S04]  /*2d40*/  DEPBAR.LE SB1, 0x36 ;  /* 0x00009d800000791a */ /* 0x000fe80000000000 */
[----:B------:R-:W1:Y:S02]  /*2d50*/  UTCATOMSWS.FIND_AND_SET.ALIGN UP0, UR5, UR5 ;  /* 0x00000005000575e3 */ /* 0x000e640008000800 */
[----:B-1----:R-:W-:Y:S01]  /*2d60*/  MOV R3, UR5 ;  /* 0x0000000500037c02 */ /* 0x002fe20008000f00 */
[----:B------:R-:W-:Y:S06]  /*2d70*/  BRA.U UP0, `(.L_x_54) ;  /* 0x0000000100187547 */ /* 0x000fec000b800000 */
.L_x_55:
[----:B------:R-:W-:Y:S05]  /*2d80*/  NANOSLEEP 0x64 ;  /* 0x000000640000795d */ /* 0x000fea0003800000 */
[----:B------:R-:W-:-:S05]  /*2d90*/  UMOV UR5, 0x10 ;  /* 0x0000001000057882 */ /* 0x000fca0000000000 */
[----:B------:R-:W-:Y:S04]  /*2da0*/  DEPBAR.LE SB1, 0x36 ;  /* 0x00009d800000791a */ /* 0x000fe80000000000 */
[----:B------:R-:W1:Y:S02]  /*2db0*/  UTCATOMSWS.FIND_AND_SET.ALIGN UP0, UR5, UR5 ;  /* 0x00000005000575e3 */ /* 0x000e640008000800 */
[----:B-1----:R-:W-:Y:S01]  /*2dc0*/  MOV R3, UR5 ;  /* 0x0000000500037c02 */ /* 0x002fe20008000f00 */
[----:B------:R-:W-:Y:S05]  /*2dd0*/  BRA.U !UP0, `(.L_x_55) ;  /* 0xfffffffd08e87547 */ /* 0x000fea000b83ffff */
.L_x_54:
[-C--:B------:R-:W-:Y:S02]  /*2de0*/  SHF.L.U32 R2, R2, R3.reuse, RZ ;  /* 0x0000000302027219 */ /* 0x080fe400000006ff */
[----:B------:R-:W-:Y:S01]  /*2df0*/  SHF.L.U32 R0, R0, R3, RZ ;  /* 0x0000000300007219 */ /* 0x000fe200000006ff */
[----:B------:R-:W-:Y:S02]  /*2e00*/  IMAD.SHL.U32 R3, R3, 0x20, RZ ;  /* 0x0000002003037824 */ /* 0x000fe400078e00ff */
[----:B------:R1:W-:Y:S04]  /*2e10*/  ATOMS.OR RZ, [UR4+0x14], R2 ;  /* 0x00001402ffff798c */ /* 0x0003e8000b000004 */
[----:B------:R1:W-:Y:S04]  /*2e20*/  ATOMS.OR RZ, [UR4+0x18], R0 ;  /* 0x00001800ffff798c */ /* 0x0003e8000b000004 */
[----:B------:R1:W-:Y:S01]  /*2e30*/  STS [UR37+0x150], R3 ;  /* 0x00015003ff007988 */ /* 0x0003e20008000825 */
[----:B------:R-:W-:Y:S05]  /*2e40*/  BRA `(.L_x_53) ;  /* 0x0000000000107947 */ /* 0x000fea0003800000 */
.L_x_52:
[----:B------:R-:W-:Y:S02]  /*2e50*/  MOV R0, 0xffffffff ;  /* 0xffffffff00007802 */ /* 0x000fe40000000f00 */
[----:B------:R-:W-:-:S03]  /*2e60*/  MOV R2, 0x2e90 ;  /* 0x00002e9000027802 */ /* 0x000fc60000000f00 */
[----:B------:R1:W-:Y:S04]  /*2e70*/  STS [UR37+0x150], R0 ;  /* 0x00015000ff007988 */ /* 0x0003e80008000825 */
[----:B-1-3-5:R-:W-:Y:S05]  /*2e80*/  CALL.REL.NOINC `($__internal_1_$__cuda_sm10x_tcgen05_guardrail_trap_phase_invalid_during_alloc) ;  /* 0x0000008c00e07944 */ /* 0x02afea0003c00000 */
.L_x_53:
[----:B------:R-:W-:Y:S05]  /*2e90*/  WARPSYNC.ALL ;  /* 0x0000000000007948 */ /* 0x000fea0003800000 */
[----:B------:R-:W2:Y:S01]  /*2ea0*/  S2UR UR6, SR_CgaCtaId ;  /* 0x00000000000679c3 */ /* 0x000ea20000008800 */
[----:B------:R-:W-:Y:S01]  /*2eb0*/  UMOV UR4, 0x400 ;  /* 0x0000040000047882 */ /* 0x000fe20000000000 */
[----:B------:R-:W-:-:S06]  /*2ec0*/  NOP ;  /* 0x0000000000007918 */ /* 0x000fcc0000000000 */
[----:B------:R-:W-:Y:S06]  /*2ed0*/  BAR.ARV 0x6, 0xa0 ;  /* 0x0182800000007b1d */ /* 0x000fec0000002000 */
[----:B------:R-:W4:Y:S01]  /*2ee0*/  LDCU UR7, c[0x0][0x38c] ;  /* 0x00007180ff0777ac */ /* 0x000f220008000800 */
[----:B------:R-:W-:Y:S01]  /*2ef0*/  IMAD.MOV.U32 R11, RZ, RZ, 0x1 ;  /* 0x00000001ff0b7424 */ /* 0x000fe200078e00ff */
[----:B------:R-:W-:Y:S01]  /*2f00*/  CS2R R8, SRZ ;  /* 0x0000000000087805 */ /* 0x000fe2000001ff00 */
[----:B------:R-:W-:Y:S01]  /*2f10*/  IMAD.MOV.U32 R10, RZ, RZ, RZ ;  /* 0x000000ffff0a7224 */ /* 0x000fe200078e00ff */
[----:B------:R-:W-:Y:S01]  /*2f20*/  UMOV UR18, URZ ;  /* 0x000000ff00127c82 */ /* 0x000fe20008000000 */
[----:B------:R-:W-:Y:S01]  /*2f30*/  UMOV UR17, URZ ;  /* 0x000000ff00117c82 */ /* 0x000fe20008000000 */
[----:B------:R-:W-:Y:S01]  /*2f40*/  UMOV UR22, 0x0 ;  /* 0x0000000000167882 */ /* 0x000fe20000000000 */
[----:B------:R-:W-:Y:S01]  /*2f50*/  UMOV UR23, 0x84004a0 ;  /* 0x084004a000177882 */ /* 0x000fe20000000000 */
[----:B------:R-:W-:Y:S01]  /*2f60*/  UMOV UR20, 0x0 ;  /* 0x0000000000147882 */ /* 0x000fe20000000000 */
[----:B------:R-:W-:Y:S01]  /*2f70*/  UMOV UR21, 0x84004a0 ;  /* 0x084004a000157882 */ /* 0x000fe20000000000 */
[----:B--2---:R-:W-:Y:S01]  /*2f80*/  ULEA UR6, UR6, UR4, 0x18 ;  /* 0x0000000406067291 */ /* 0x004fe2000f8ec0ff */
[----:B------:R-:W2:Y:S03]  /*2f90*/  LDCU UR4, c[0x0][0x38c] ;  /* 0x00007180ff0477ac */ /* 0x000ea60008000800 */
[----:B------:R-:W-:-:S02]  /*2fa0*/  UIADD3 UR11, UPT, UPT, UR6, 0xc400, URZ ;  /* 0x0000c400060b7890 */ /* 0x000fc4000fffe0ff */
[----:B----4-:R-:W-:-:S03]  /*2fb0*/  UIADD3 UR7, UPT, UPT, UR7, 0x3f, URZ ;  /* 0x0000003f07077890 */ /* 0x010fc6000fffe0ff */
[----:B-1----:R-:W1:Y:S01]  /*2fc0*/  LDS R0, [UR6+0x150] ;  /* 0x00015006ff007984 */ /* 0x002e620008000800 */
[----:B------:R-:W-:Y:S02]  /*2fd0*/  UIADD3 UR12, UPT, UPT, UR6, 0x1a400, URZ ;  /* 0x0001a400060c7890 */ /* 0x000fe4000fffe0ff */
[----:B------:R-:W-:Y:S02]  /*2fe0*/  USHF.R.S32.HI UR5, URZ, 0x1f, UR7 ;  /* 0x0000001fff057899 */ /* 0x000fe40008011407 */
[----:B------:R-:W-:Y:S02]  /*2ff0*/  USHF.R.U32.HI UR11, URZ, 0x4, UR11 ;  /* 0x00000004ff0b7899 */ /* 0x000fe4000801160b */
[----:B------:R-:W-:Y:S02]  /*3000*/  ULEA.HI UR5, UR5, UR7, URZ, 0x6 ;  /* 0x0000000705057291 */ /* 0x000fe4000f8f30ff */
[----:B------:R-:W-:Y:S02]  /*3010*/  USHF.R.U32.HI UR12, URZ, 0x4, UR12 ;  /* 0x00000004ff0c7899 */ /* 0x000fe4000801160c */
[----:B------:R-:W-:-:S02]  /*3020*/  USHF.R.S32.HI UR5, URZ, 0x6, UR5 ;  /* 0x00000006ff057899 */ /* 0x000fc40008011405 */
[----:B------:R-:W-:Y:S02]  /*3030*/  ULOP3.LUT UR11, UR11, 0x3fff, URZ, 0xc0, !UPT ;  /* 0x00003fff0b0b7892 */ /* 0x000fe4000f8ec0ff */
[----:B------:R-:W-:Y:S02]  /*3040*/  UISETP.LT.AND UP0, UPT, UR5, 0x1, UPT ;  /* 0x000000010500788c */ /* 0x000fe4000bf01270 */
[----:B------:R-:W-:Y:S02]  /*3050*/  ULOP3.LUT UR12, UR12, 0x3fff, URZ, 0xc0, !UPT ;  /* 0x00003fff0c0c7892 */ /* 0x000fe4000f8ec0ff */
[----:B------:R-:W-:Y:S02]  /*3060*/  USEL UR10, UR5, 0x1, !UP0 ;  /* 0x00000001050a7887 */ /* 0x000fe4000c000000 */
[----:B------:R-:W-:Y:S02]  /*3070*/  ULOP3.LUT UR11, UR11, 0x10000, URZ, 0xfc, !UPT ;  /* 0x000100000b0b7892 */ /* 0x000fe4000f8efcff */
[----:B------:R-:W-:-:S02]  /*3080*/  ULOP3.LUT UR12, UR12, 0x10000, URZ, 0xfc, !UPT ;  /* 0x000100000c0c7892 */ /* 0x000fc4000f8efcff */
[----:B------:R-:W-:Y:S02]  /*3090*/  UIADD3 UR10, UPT, UPT, -UR10, URZ, URZ ;  /* 0x000000ff0a0a7290 */ /* 0x000fe4000fffe1ff */
[----:B--2---:R-:W-:Y:S01]  /*30a0*/  UISETP.GE.AND UP3, UPT, UR4, 0x1, UPT ;  /* 0x000000010400788c */ /* 0x004fe2000bf66270 */
[----:B-1----:R-:W-:-:S15]  /*30b0*/  R2UR UR19, R0 ;  /* 0x00000000001372ca */ /* 0x002fde00000e0000 */
.L_x_62:
[----:B------:R-:W-:Y:S02]  /*30c0*/  LEA R0, R10, UR6, 0x3 ;  /* 0x000000060a007c11 */ /* 0x000fe4000f8e18ff */
[----:B------:R-:W-:Y:S02]  /*30d0*/  SHF.L.U32 R5, R9, 0x1f, RZ ;  /* 0x0000001f09057819 */ /* 0x000fe400000006ff */
[----:B------:R-:W-:Y:S01]  /*30e0*/  PLOP3.LUT P0, PT, PT, PT, UP3, 0x80, 0x8 ;  /* 0x000000000008781c */ /* 0x000fe20003f0f038 */
[----:B------:R-:W-:Y:S01]  /*30f0*/  VIADD R3, R0, 0xd0 ;  /* 0x000000d000037836 */ /* 0x000fe20000000000 */
[----:B-1----:R-:W1:Y:S02]  /*3100*/  SYNCS.PHASECHK.TRANS64.TRYWAIT P1, [R0+URZ+0xc0], R5 ;  /* 0x0000c005000075a7 */ /* 0x002e6400080211ff */
[----:B-1--4-:R-:W-:Y:S09]  /*3110*/  @!P1 BRA `(.L_x_56) ;  /* 0x0000008400709947 */ /* 0x012ff20003800000 */
.L_x_147:
[----:B------:R-:W-:Y:S01]  /*3120*/  LEA R4, R10, UR6, 0x4 ;  /* 0x000000060a047c11 */ /* 0x000fe2000f8e20ff */
[----:B------:R-:W-:Y:S01]  /*3130*/  @UP3 ULEA UR4, UR17, UR6, 0x3 ;  /* 0x0000000611043291 */ /* 0x000fe2000f8e18ff */
[----:B------:R-:W-:Y:S01]  /*3140*/  PLOP3.LUT P2, PT, PT, PT, PT, 0x80, 0x8 ;  /* 0x000000000008781c */ /* 0x000fe20003f4f070 */
[----:B------:R-:W-:Y:S01]  /*3150*/  ULEA UR8, UR18, UR6, 0x3 ;  /* 0x0000000612087291 */ /* 0x000fe2000f8e18ff */
[----:B------:R-:W-:Y:S01]  /*3160*/  PRMT R3, RZ, 0x654, R3 ;  /* 0x00000654ff037816 */ /* 0x000fe20000000003 */
[----:B------:R-:W-:Y:S01]  /*3170*/  ULEA UR9, UR18, UR19, 0x8 ;  /* 0x0000001312097291 */ /* 0x000fe2000f8e40ff */
[----:B-1----:R-:W1:Y:S01]  /*3180*/  LDS.128 R4, [R4+0x130] ;  /* 0x0001300004047984 */ /* 0x002e620000000c00 */
[----:B------:R-:W-:Y:S02]  /*3190*/  @P0 SHF.L.U32 R2, R8, 0x1f, RZ ;  /* 0x0000001f08020819 */ /* 0x000fe400000006ff */
[----:B------:R-:W-:Y:S01]  /*31a0*/  SHF.L.U32 R0, R11, 0x1f, RZ ;  /* 0x0000001f0b007819 */ /* 0x000fe200000006ff */
[----:B------:R-:W-:Y:S01]  /*31b0*/  @!PT LDS RZ, [RZ] ;  /* 0x00000000fffff984 */ /* 0x000fe20000000800 */
[----:B------:R-:W-:Y:S01]  /*31c0*/  @!PT LDS RZ, [RZ] ;  /* 0x00000000fffff984 */ /* 0x000fe20000000800 */
[----:B------:R-:W-:Y:S01]  /*31d0*/  @!PT LDS RZ, [RZ] ;  /* 0x00000000fffff984 */ /* 0x000fe20000000800 */
[----:B------:R-:W-:Y:S01]  /*31e0*/  @!PT LDS RZ, [RZ] ;  /* 0x00000000fffff984 */ /* 0x000fe20000000800 */
[----:B------:R2:W-:Y:S06]  /*31f0*/  MEMBAR.ALL.CTA ;  /* 0x0000000000007992 */ /* 0x0005ec0000008000 */
[----:B--2---:R-:W2:Y:S02]  /*3200*/  FENCE.VIEW.ASYNC.S ;  /* 0x00000000000073c6 */ /* 0x004ea40000000000 */
[----:B--2---:R2:W-:Y:S01]  /*3210*/  SYNCS.ARRIVE.TRANS64.RED.A1T0 RZ, [R3+URZ], RZ ;  /* 0x000000ff03ff79a7 */ /* 0x0045e200081004ff */
[----:B------:R2:W4:Y:S01]  /*3220*/  @P0 SYNCS.PHASECHK.TRANS64.TRYWAIT P2, [UR4], R2 ;  /* 0x00000002ff0005a7 */ /* 0x0005220008041104 */
[----:B-1----:R-:W-:Y:S01]  /*3230*/  LOP3.LUT P1, RZ, R6, 0x1, RZ, 0xc0, !PT ;  /* 0x0000000106ff7812 */ /* 0x002fe2000782c0ff */
[----:B------:R-:W1:Y:S02]  /*3240*/  SYNCS.PHASECHK.TRANS64.TRYWAIT P0, [UR8+0xf0], R0 ;  /* 0x0000f000ff0075a7 */ /* 0x000e640008001108 */
[----:B-12-4-:R-:W-:Y:S10]  /*3250*/  @!P0 BRA `(.L_x_57) ;  /* 0x0000008400348947 */ /* 0x016ff40003800000 */
.L_x_149:
[----:B------:R-:W-:Y:S01]  /*3260*/  IADD3 R10, PT, PT, R10, 0x1, RZ ;  /* 0x000000010a0a7810 */ /* 0x000fe20007ffe0ff */
[----:B------:R-:W-:Y:S06]  /*3270*/  BRA.U !UP3, `(.L_x_58) ;  /* 0x000000010b987547 */ /* 0x000fec000b800000 */
[----:B------:R-:W-:Y:S01]  /*3280*/  UPLOP3.LUT UP4, UPT, UPT, UPT, UPT, 0x40, 0x4 ;  /* 0x000000000004789c */ /* 0x000fe20003f8e870 */
[----:B------:R-:W-:Y:S01]  /*3290*/  UMOV UR16, UR10 ;  /* 0x0000000a00107c82 */ /* 0x000fe20008000000 */
[----:B------:R-:W-:Y:S01]  /*32a0*/  UMOV UR15, UR5 ;  /* 0x00000005000f7c82 */ /* 0x000fe20008000000 */
[----:B------:R-:W-:-:S08]  /*32b0*/  UMOV UR14, UR17 ;  /* 0x00000011000e7c82 */ /* 0x000fd00008000000 */
.L_x_61:
[----:B------:R-:W-:Y:S02]  /*32c0*/  UIADD3 UR16, UPT, UPT, UR16, 0x1, URZ ;  /* 0x0000000110107890 */ /* 0x000fe4000fffe0ff */
[----:B--2---:R-:W-:Y:S02]  /*32d0*/  ULEA UR7, UR14, UR6, 0x3 ;  /* 0x000000060e077291 */ /* 0x004fe4000f8e18ff */
[----:B------:R-:W-:Y:S01]  /*32e0*/  UISETP.NE.AND UP0, UPT, UR16, URZ, UPT ;  /* 0x000000ff1000728c */ /* 0x000fe2000bf05270 */
[----:B----4-:R-:W-:Y:S10]  /*32f0*/  @P2 BRA `(.L_x_59) ;  /* 0x00000000000c2947 */ /* 0x010ff40003800000 */
[----:B-1----:R-:W-:Y:S04]  /*3300*/  SHF.L.U32 R3, R8, 0x1f, RZ ;  /* 0x0000001f08037819 */ /* 0x002fe800000006ff */
[----:B------:R-:W1:Y:S02]  /*3310*/  SYNCS.PHASECHK.TRANS64.TRYWAIT P0, [UR7], R3 ;  /* 0x00000003ff0075a7 */ /* 0x000e640008001107 */
[----:B-1----:R-:W-:Y:S05]  /*3320*/  @!P0 BRA `(.L_x_60) ;  /* 0x0000008400188947 */ /* 0x002fea0003800000 */
.L_x_59:
[----:B------:R-:W-:Y:S01]  /*3330*/  UISETP.NE.AND UP1, UPT, UR15, 0x1, UPT ;  /* 0x000000010f00788c */ /* 0x000fe2000bf25270 */
[----:B------:R-:W-:Y:S01]  /*3340*/  PLOP3.LUT P2, PT, PT, PT, PT, 0x80, 0x8 ;  /* 0x000000000008781c */ /* 0x000fe20003f4f070 */
[----:B------:R-:W-:Y:S02]  /*3350*/  UIADD3 UR17, UPT, UPT, UR14, 0x1, URZ ;  /* 0x000000010e117890 */ /* 0x000fe4000fffe0ff */
[----:B------:R-:W-:Y:S02]  /*3360*/  ULEA UR24, UR14, UR12, 0xa ;  /* 0x0000000c0e187291 */ /* 0x000fe4000f8e50ff */
[----:B------:R-:W-:Y:S01]  /*3370*/  UISETP.NE.AND UP2, UPT, UR17, 0x7, UPT ;  /* 0x000000071100788c */ /* 0x000fe2000bf45270 */
[----:B------:R-:W-:Y:S01]  /*3380*/  PLOP3.LUT P0, PT, PT, PT, UP1, 0x80, 0x8 ;  /* 0x000000000008781c */ /* 0x000fe20003f0f018 */
[----:B------:R-:W-:Y:S02]  /*3390*/  ULEA UR26, UR14, UR11, 0x9 ;  /* 0x0000000b0e1a7291 */ /* 0x000fe4000f8e48ff */
[----:B------:R-:W-:Y:S02]  /*33a0*/  USEL UR13, URZ, 0x1, UP2 ;  /* 0x00000001ff0d7887 */ /* 0x000fe40009000000 */
[----:B------:R-:W-:Y:S02]  /*33b0*/  USEL UR17, UR17, URZ, UP2 ;  /* 0x000000ff11117287 */ /* 0x000fe40009000000 */
[----:B------:R-:W-:Y:S02]  /*33c0*/  UIADD3 UR30, UPT, UPT, UR24, 0x2, URZ ;  /* 0x00000002181e7890 */ /* 0x000fe4000fffe0ff */
[----:B------:R-:W-:Y:S01]  /*33d0*/  @UP1 ULEA UR4, UR17, UR6, 0x3 ;  /* 0x0000000611041291 */ /* 0x000fe2000f8e18ff */
[----:B------:R-:W-:Y:S01]  /*33e0*/  LOP3.LUT R8, R8, UR13, RZ, 0x3c, !PT ;  /* 0x0000000d08087c12 */ /* 0x000fe2000f8e3cff */
[----:B------:R-:W-:Y:S02]  /*33f0*/  UIADD3 UR28, UPT, UPT, UR26, 0x2, URZ ;  /* 0x000000021a1c7890 */ /* 0x000fe4000fffe0ff */
[----:B------:R-:W-:Y:S01]  /*3400*/  UIADD3 UR7, UPT, UPT, UR7, 0x38, URZ ;  /* 0x0000003807077890 */ /* 0x000fe2000fffe0ff */
[----:B-1----:R-:W-:Y:S01]  /*3410*/  @P0 SHF.L.U32 R0, R8, 0x1f, RZ ;  /* 0x0000001f08000819 */ /* 0x002fe200000006ff */
[----:B------:R-:W-:Y:S01]  /*3420*/  UMOV UR25, 0x80004020 ;  /* 0x8000402000197882 */ /* 0x000fe20000000000 */
[----:B------:R-:W-:Y:S01]  /*3430*/  UMOV UR27, 0x80004020 ;  /* 0x80004020001b7882 */ /* 0x000fe20000000000 */
[----:B------:R-:W-:Y:S01]  /*3440*/  UMOV UR31, 0x80004020 ;  /* 0x80004020001f7882 */ /* 0x000fe20000000000 */
[----:B------:R2:W4:Y:S01]  /*3450*/  @P0 SYNCS.PHASECHK.TRANS64.TRYWAIT P2, [UR4], R0 ;  /* 0x00000000ff0005a7 */ /* 0x0005220008041104 */
[----:B------:R-:W-:Y:S01]  /*3460*/  UIADD3 UR15, UPT, UPT, UR15, -0x1, URZ ;  /* 0xffffffff0f0f7890 */ /* 0x000fe2000fffe0ff */
[----:B------:R2:W-:Y:S01]  /*3470*/  UTCIMMA gdesc[UR26], gdesc[UR24], tmem[UR9], tmem[UR22], idesc[UR23], UP4 ;  /* 0x00ff16181a0075ea */ /* 0x0005e2000a000109 */
[----:B------:R-:W-:Y:S01]  /*3480*/  UPLOP3.LUT UP4, UPT, UPT, UPT, UPT, 0x80, 0x8 ;  /* 0x000000000008789c */ /* 0x000fe20003f8f070 */
[----:B------:R-:W-:Y:S01]  /*3490*/  UMOV UR29, 0x80004020 ;  /* 0x80004020001d7882 */ /* 0x000fe20000000000 */
[----:B------:R-:W-:Y:S01]  /*34a0*/  UMOV UR14, UR17 ;  /* 0x00000011000e7c82 */ /* 0x000fe20008000000 */
[----:B------:R2:W-:Y:S01]  /*34b0*/  UTCIMMA gdesc[UR28], gdesc[UR30], tmem[UR9], tmem[UR20], idesc[UR21], UPT ;  /* 0x00ff141e1c0075ea */ /* 0x0005e2000b800109 */
[----:B------:R2:W-:Y:S01]  /*34c0*/  UTCBAR [UR7], URZ ;  /* 0x000000ff070073e9 */ /* 0x0005e200080000ff */
[----:B------:R-:W-:Y:S06]  /*34d0*/  BRA.U UP0, `(.L_x_61) ;  /* 0xfffffffd00787547 */ /* 0x000fec000b83ffff */
.L_x_58:
[----:B------:R-:W-:Y:S01]  /*34e0*/  UIADD3 UR18, UPT, UPT, UR18, 0x1, URZ ;  /* 0x0000000112127890 */ /* 0x000fe2000fffe0ff */
[C---:B------:R-:W-:Y:S01]  /*34f0*/  ISETP.NE.AND P0, PT, R10.reuse, 0x2, PT ;  /* 0x000000020a00780c */ /* 0x040fe20003f05270 */
[----:B------:R-:W-:Y:S02]  /*3500*/  UIADD3 UR8, UPT, UPT, UR8, 0xe0, URZ ;  /* 0x000000e008087890 */ /* 0x000fe4000fffe0ff */
[----:B------:R-:W-:Y:S01]  /*3510*/  UISETP.NE.AND UP0, UPT, UR18, 0x2, UPT ;  /* 0x000000021200788c */ /* 0x000fe2000bf05270 */
[----:B-12---:R-:W-:Y:S02]  /*3520*/  SEL R0, RZ, 0x1, P0 ;  /* 0x00000001ff007807 */ /* 0x006fe40000000000 */
[----:B------:R-:W-:Y:S01]  /*3530*/  SEL R10, R10, RZ, P0 ;  /* 0x000000ff0a0a7207 */ /* 0x000fe20000000000 */
[----:B------:R-:W-:Y:S01]  /*3540*/  USEL UR4, URZ, 0x1, UP0 ;  /* 0x00000001ff047887 */ /* 0x000fe20008000000 */
[----:B------:R-:W-:Y:S01]  /*3550*/  LOP3.LUT R9, R9, R0, RZ, 0x3c, !PT ;  /* 0x0000000009097212 */ /* 0x000fe200078e3cff */
[----:B------:R-:W-:Y:S01]  /*3560*/  USEL UR18, UR18, URZ, UP0 ;  /* 0x000000ff12127287 */ /* 0x000fe20008000000 */
[----:B------:R1:W-:Y:S03]  /*3570*/  UTCBAR [UR8], URZ ;  /* 0x000000ff080073e9 */ /* 0x0003e600080000ff */
[----:B------:R-:W-:Y:S01]  /*3580*/  LOP3.LUT R11, R11, UR4, RZ, 0x3c, !PT ;  /* 0x000000040b0b7c12 */ /* 0x000fe2000f8e3cff */
[----:B------:R-:W-:Y:S07]  /*3590*/  @P1 BRA `(.L_x_62) ;  /* 0xfffffff800c81947 */ /* 0x000fee000383ffff */
[----:B------:R-:W2:Y:S01]  /*35a0*/  S2UR UR4, SR_CgaCtaId ;  /* 0x00000000000479c3 */ /* 0x000ea20000008800 */
[----:B------:R-:W-:Y:S01]  /*35b0*/  ELECT P0, URZ, PT ;  /* 0x0000000000ff782f */ /* 0x000fe20003800000 */
[----:B------:R-:W-:Y:S01]  /*35c0*/  IMAD.MOV.U32 R0, RZ, RZ, 0x1 ;  /* 0x00000001ff007424 */ /* 0x000fe200078e00ff */
[----:B------:R-:W-:Y:S01]  /*35d0*/  UIADD3 UR6, UPT, UPT, UR6, 0xf0, URZ ;  /* 0x000000f006067890 */ /* 0x000fe2000fffe0ff */
[----:B------:R-:W-:Y:S01]  /*35e0*/  SHF.L.U32 R3, R11, 0x1f, RZ ;  /* 0x0000001f0b037819 */ /* 0x000fe200000006ff */
[----:B------:R-:W-:-:S03]  /*35f0*/  UMOV UR5, 0x40 ;  /* 0x0000004000057882 */ /* 0x000fc60000000000 */
[----:B------:R-:W-:Y:S01]  /*3600*/  UVIRTCOUNT.DEALLOC.SMPOOL 0x80 ;  /* 0x000000800000784c */ /* 0x000fe20000000000 */
[----:B--2---:R-:W-:Y:S02]  /*3610*/  ULEA UR4, UR4, UR5, 0x18 ;  /* 0x0000000504047291 */ /* 0x004fe4000f8ec0ff */
[----:B------:R-:W-:-:S07]  /*3620*/  ULEA UR5, UR18, UR6, 0x3 ;  /* 0x0000000612057291 */ /* 0x000fce000f8e18ff */
[----:B------:R2:W-:Y:S02]  /*3630*/  @P0 STS.U8 [UR4+0x1c], R0 ;  /* 0x00001c00ff000988 */ /* 0x0005e40008000004 */
[----:B------:R-:W3:Y:S02]  /*3640*/  SYNCS.PHASECHK.TRANS64.TRYWAIT P0, [UR5], R3 ;  /* 0x00000003ff0075a7 */ /* 0x000ee40008001105 */
[----:B--23--:R-:W-:Y:S05]  /*3650*/  @!P0 BRA `(.L_x_63) ;  /* 0x0000008000648947 */ /* 0x00cfea0003800000 */
.L_x_152:
[----:B------:R-:W-:-:S04]  /*3660*/  UIADD3 UR7, UPT, UPT, UR18, 0x1, URZ ;  /* 0x0000000112077890 */ /* 0x000fc8000fffe0ff */
[----:B------:R-:W-:-:S04]  /*3670*/  UISETP.NE.AND UP0, UPT, UR7, 0x2, UPT ;  /* 0x000000020700788c */ /* 0x000fc8000bf05270 */
[----:B------:R-:W-:Y:S02]  /*3680*/  USEL UR5, URZ, 0x1, UP0 ;  /* 0x00000001ff057887 */ /* 0x000fe40008000000 */
[----:B------:R-:W-:-:S04]  /*3690*/  USEL UR7, UR7, URZ, UP0 ;  /* 0x000000ff07077287 */ /* 0x000fc80008000000 */
[----:B------:R-:W-:Y:S01]  /*36a0*/  ULEA UR7, UR7, UR6, 0x3 ;  /* 0x0000000607077291 */ /* 0x000fe2000f8e18ff */
[----:B--2---:R-:W-:-:S04]  /*36b0*/  LOP3.LUT R3, R11, UR5, RZ, 0x3c, !PT ;  /* 0x000000050b037c12 */ /* 0x004fc8000f8e3cff */
[----:B------:R-:W-:-:S04]  /*36c0*/  SHF.L.U32 R3, R3, 0x1f, RZ ;  /* 0x0000001f03037819 */ /* 0x000fc800000006ff */
[----:B------:R-:W2:Y:S02]  /*36d0*/  SYNCS.PHASECHK.TRANS64.TRYWAIT P0, [UR7], R3 ;  /* 0x00000003ff0075a7 */ /* 0x000ea40008001107 */
[----:B--2---:R-:W-:Y:S05]  /*36e0*/  @!P0 BRA `(.L_x_64) ;  /* 0x0000008000588947 */ /* 0x004fea0003800000 */
.L_x_154:
[----:B------:R-:W-:Y:S01]  /*36f0*/  NOP ;  /* 0x0000000000007918 */ /* 0x000fe20000000000 */
[----:B--2---:R-:W2:Y:S01]  /*3700*/  LDS R0, [UR4+0x14] ;  /* 0x00001404ff007984 */ /* 0x004ea20008000800 */
[----:B------:R-:W-:Y:S01]  /*3710*/  ULOP3.LUT UR6, UR19, 0xffff, URZ, 0xc0, !UPT ;  /* 0x0000ffff13067892 */ /* 0x000fe2000f8ec0ff */
[----:B-1----:R-:W-:Y:S01]  /*3720*/  UMOV UR8, 0xffff ;  /* 0x0000ffff00087882 */ /* 0x002fe20000000000 */
[----:B------:R-:W-:Y:S02]  /*3730*/  UMOV UR5, 0x1 ;  /* 0x0000000100057882 */ /* 0x000fe40000000000 */
[----:B------:R-:W-:-:S04]  /*3740*/  USHF.R.U32.HI UR6, URZ, 0x5, UR6 ;  /* 0x00000005ff067899 */ /* 0x000fc80008011606 */
[----:B------:R-:W-:Y:S02]  /*3750*/  USHF.L.U32 UR8, UR8, UR6, URZ ;  /* 0x0000000608087299 */ /* 0x000fe400080006ff */
[----:B------:R-:W-:-:S04]  /*3760*/  USHF.L.U32 UR5, UR5, UR6, URZ ;  /* 0x0000000605057299 */ /* 0x000fc800080006ff */
[----:B--2---:R-:W-:-:S04]  /*3770*/  LOP3.LUT R0, R0, UR8, RZ, 0xc0, !PT ;  /* 0x0000000800007c12 */ /* 0x004fc8000f8ec0ff */
[----:B------:R-:W-:-:S13]  /*3780*/  ISETP.NE.AND P0, PT, R0, UR8, PT ;  /* 0x0000000800007c0c */ /* 0x000fda000bf05270 */
[----:B------:R-:W-:Y:S05]  /*3790*/  @P0 BRA `(.L_x_65) ;  /* 0x0000000000580947 */ /* 0x000fea0003800000 */
[----:B------:R-:W1:Y:S02]  /*37a0*/  LDS R0, [UR4+0x18] ;  /* 0x00001804ff007984 */ /* 0x000e640008000800 */
[----:B-1----:R-:W-:-:S04]  /*37b0*/  LOP3.LUT R0, R0, UR5, RZ, 0xc0, !PT ;  /* 0x0000000500007c12 */ /* 0x002fc8000f8ec0ff */
[----:B------:R-:W-:-:S13]  /*37c0*/  ISETP.NE.AND P0, PT, R0, UR5, PT ;  /* 0x0000000500007c0c */ /* 0x000fda000bf05270 */
[----:B------:R-:W-:Y:S05]  /*37d0*/  @P0 BRA `(.L_x_66) ;  /* 0x00000000003c0947 */ /* 0x000fea0003800000 */
[----:B------:R-:W1:Y:S01]  /*37e0*/  S2R R2, SR_LANEID ;  /* 0x0000000000027919 */ /* 0x000e620000000000 */
[----:B------:R-:W-:Y:S01]  /*37f0*/  ULOP3.LUT UR8, URZ, UR8, URZ, 0x33, !UPT ;  /* 0x00000008ff087292 */ /* 0x000fe2000f8e33ff */
[----:B------:R-:W-:Y:S01]  /*3800*/  LOP3.LUT R4, RZ, UR5, RZ, 0x33, !PT ;  /* 0x00000005ff047c12 */ /* 0x000fe2000f8e33ff */
[----:B------:R-:W-:Y:S02]  /*3810*/  VOTEU.ANY UR7, UPT, PT ;  /* 0x0000000000077886 */ /* 0x000fe400038e0100 */
[----:B------:R-:W-:Y:S01]  /*3820*/  UFLO.U32 UR7, UR7 ;  /* 0x00000007000772bd */ /* 0x000fe200080e0000 */
[----:B------:R-:W2:Y:S01]  /*3830*/  REDUX UR5, R4 ;  /* 0x00000000040573c4 */ /* 0x000ea20000000000 */
[----:B------:R-:W-:-:S06]  /*3840*/  IMAD.U32 R0, RZ, RZ, UR8 ;  /* 0x00000008ff007e24 */ /* 0x000fcc000f8e00ff */
[----:B------:R3:W-:Y:S01]  /*3850*/  UTCATOMSWS.AND URZ, UR8 ;  /* 0x0000000800ff79e3 */ /* 0x0007e20008000000 */
[----:B------:R-:W4:Y:S01]  /*3860*/  REDUX UR6, R0 ;  /* 0x00000000000673c4 */ /* 0x000f220000000000 */
[----:B-1----:R-:W-:Y:S01]  /*3870*/  ISETP.EQ.U32.AND P0, PT, R2, UR7, PT ;  /* 0x0000000702007c0c */ /* 0x002fe2000bf02070 */
[----:B--2---:R-:W-:Y:S01]  /*3880*/  IMAD.U32 R2, RZ, RZ, UR5 ;  /* 0x00000005ff027e24 */ /* 0x004fe2000f8e00ff */
[----:B----4-:R-:W-:-:S11]  /*3890*/  MOV R3, UR6 ;  /* 0x0000000600037c02 */ /* 0x010fd60008000f00 */
[----:B------:R3:W-:Y:S04]  /*38a0*/  @P0 ATOMS.AND RZ, [UR4+0x14], R3 ;  /* 0x00001403ffff098c */ /* 0x0007e8000a800004 */
[----:B------:R3:W-:Y:S01]  /*38b0*/  @P0 ATOMS.AND RZ, [UR4+0x18], R2 ;  /* 0x00001802ffff098c */ /* 0x0007e2000a800004 */
[----:B------:R-:W-:Y:S05]  /*38c0*/  BRA `(.L_x_67) ;  /* 0x0000000000147947 */ /* 0x000fea0003800000 */
.L_x_66:
[----:B------:R-:W-:Y:S02]  /*38d0*/  MOV R2, 0x38f0 ;  /* 0x000038f000027802 */ /* 0x000fe40000000f00 */
[----:B----45:R-:W-:Y:S05]  /*38e0*/  CALL.REL.NOINC `($__internal_0_$__cuda_sm10x_tcgen05_guardrail_trap_col_being_dealloced_not_returned_by_alloc) ;  /* 0x00000084003c7944 */ /* 0x030fea0003c00000 */
[----:B------:R-:W-:Y:S05]  /*38f0*/  BRA `(.L_x_67) ;  /* 0x0000000000087947 */ /* 0x000fea0003800000 */
.L_x_65:
[----:B------:R-:W-:Y:S02]  /*3900*/  MOV R2, 0x3920 ;  /* 0x0000392000027802 */ /* 0x000fe40000000f00 */
[----:B----45:R-:W-:Y:S05]  /*3910*/  CALL.REL.NOINC `($__internal_2_$__cuda_sm10x_tcgen05_guardrail_trap_unallocated_columns_being_dealloced) ;  /* 0x0000008400487944 */ /* 0x030fea0003c00000 */
.L_x_67:
[----:B------:R-:W-:Y:S01]  /*3920*/  NOP ;  /* 0x0000000000007918 */ /* 0x000fe20000000000 */
[----:B---3--:R-:W-:Y:S05]  /*3930*/  EXIT ;  /* 0x000000000000794d */ /* 0x008fea0003800000 */
.L_x_51:
[----:B------:R-:W-:-:S09]  /*3940*/  UISETP.NE.OR UP2, UPT, UR8, 0x3, !UP2 ;  /* 0x000000030800788c */ /* 0x000fd2000d745670 */
[----:B------:R-:W-:Y:S05]  /*3950*/  BRA.U UP2, `(.L_x_68) ;  /* 0x0000001102147547 */ /* 0x000fea000b800000 */
[----:B------:R-:W1:Y:S01]  /*3960*/  LDC R0, c[0x0][0xb30] ;  /* 0x0002cc00ff007b82 */ /* 0x000e620000000800 */
[----:B------:R-:W2:Y:S01]  /*3970*/  LDCU.64 UR8, c[0x0][0x888] ;  /* 0x00011100ff0877ac */ /* 0x000ea20008000a00 */
[----:B------:R-:W-:Y:S02]  /*3980*/  HFMA2 R29, -RZ, RZ, 0, 0 ;  /* 0x00000000ff1d7431 */ /* 0x000fe400000001ff */
[----:B------:R-:W-:Y:S01]  /*3990*/  IMAD.MOV.U32 R31, RZ, RZ, 0x1 ;  /* 0x00000001ff1f7424 */ /* 0x000fe200078e00ff */
[----:B------:R-:W-:Y:S01]  /*39a0*/  MOV R23, 0x2000 ;  /* 0x0000200000177802 */ /* 0x000fe20000000f00 */
[----:B------:R-:W4:Y:S01]  /*39b0*/  LDCU.64 UR4, c[0x0][0x890] ;  /* 0x00011200ff0477ac */ /* 0x000f220008000a00 */
[----:B------:R-:W-:Y:S01]  /*39c0*/  IMAD.MOV.U32 R30, RZ, RZ, RZ ;  /* 0x000000ffff1e7224 */ /* 0x000fe200078e00ff */
[----:B------:R-:W3:Y:S01]  /*39d0*/  LDC R19, c[0x0][0x370] ;  /* 0x0000dc00ff137b82 */ /* 0x000ee20000000800 */
[----:B------:R-:W-:Y:S01]  /*39e0*/  UMOV UR7, 0x400 ;  /* 0x0000040000077882 */ /* 0x000fe20000000000 */
[----:B------:R-:W-:-:S02]  /*39f0*/  UPLOP3.LUT UP1, UPT, UPT, UPT, UPT, 0x40, 0x4 ;  /* 0x000000000004789c */ /* 0x000fc40003f2e870 */
[----:B------:R-:W-:-:S04]  /*3a00*/  ULEA UR7, UR37, UR7, 0x18 ;  /* 0x0000000725077291 */ /* 0x000fc8000f8ec0ff */
[----:B------:R-:W3:Y:S01]  /*3a10*/  LDC R2, c[0x0][0xb0c] ;  /* 0x0002c300ff027b82 */ /* 0x000ee20000000800 */
[----:B------:R-:W-:Y:S02]  /*3a20*/  UIADD3 UR13, UPT, UPT, UR7, 0x88, URZ ;  /* 0x00000088070d7890 */ /* 0x000fe4000fffe0ff */
[----:B--2---:R-:W-:Y:S02]  /*3a30*/  UISETP.NE.U32.AND UP2, UPT, UR8, URZ, UPT ;  /* 0x000000ff0800728c */ /* 0x004fe4000bf45070 */
[----:B------:R-:W-:Y:S02]  /*3a40*/  UIADD3 UR33, UPT, UPT, UR7, 0x70, URZ ;  /* 0x0000007007217890 */ /* 0x000fe4000fffe0ff */
[----:B----4-:R-:W-:Y:S01]  /*3a50*/  UISETP.NE.U32.AND UP3, UPT, UR4, URZ, UPT ;  /* 0x000000ff0400728c */ /* 0x010fe2000bf65070 */
[----:B------:R-:W2:Y:S01]  /*3a60*/  LDC R18, c[0x0][0xb20] ;  /* 0x0002c800ff127b82 */ /* 0x000ea20000000800 */
[----:B-1----:R-:W-:Y:S01]  /*3a70*/  ISETP.NE.AND P1, PT, R0, 0x1, PT ;  /* 0x000000010000780c */ /* 0x002fe20003f25270 */
[----:B------:R-:W-:-:S02]  /*3a80*/  UISETP.NE.AND.EX UP2, UPT, UR9, URZ, UPT, UP2 ;  /* 0x000000ff0900728c */ /* 0x000fc4000bf45320 */
[----:B------:R-:W-:Y:S02]  /*3a90*/  UIADD3 UR25, UPT, UPT, UR7, 0x78, URZ ;  /* 0x0000007807197890 */ /* 0x000fe4000fffe0ff */
[----:B------:R-:W-:Y:S02]  /*3aa0*/  UIADD3 UR17, UPT, UPT, UR7, 0x80, URZ ;  /* 0x0000008007117890 */ /* 0x000fe4000fffe0ff */
[----:B------:R-:W1:Y:S01]  /*3ab0*/  LDC.64 R32, c[0x0][0x348] ;  /* 0x0000d200ff207b82 */ /* 0x000e620000000a00 */
[----:B------:R-:W-:Y:S02]  /*3ac0*/  UPRMT UR13, UR37, 0x654, UR13 ;  /* 0x00000654250d7896 */ /* 0x000fe4000800000d */
[----:B------:R-:W-:-:S05]  /*3ad0*/  UISETP.NE.AND.EX UP3, UPT, UR5, URZ, UPT, UP3 ;  /* 0x000000ff0500728c */ /* 0x000fca000bf65330 */
[----:B------:R-:W4:Y:S08]  /*3ae0*/  LDC.64 R16, c[0x0][0xb10] ;  /* 0x0002c400ff107b82 */ /* 0x000f300000000a00 */
[----:B------:R-:W1:Y:S08]  /*3af0*/  LDC.64 R6, c[0x0][0xb18] ;  /* 0x0002c600ff067b82 */ /* 0x000e700000000a00 */
[----:B------:R-:W1:Y:S08]  /*3b00*/  LDC.64 R4, c[0x0][0xb28] ;  /* 0x0002ca00ff047b82 */ /* 0x000e700000000a00 */
[----:B--23--:R-:W1:Y:S02]  /*3b10*/  LDC R22, c[0x0][0x374] ;  /* 0x0000dd00ff167b82 */ /* 0x00ce640000000800 */
.L_x_79:
[C---:B------:R-:W-:Y:S02]  /*3b20*/  LEA R0, R30.reuse, UR7, 0x3 ;  /* 0x000000071e007c11 */ /* 0x040fe4000f8e18ff */
[----:B------:R-:W-:Y:S02]  /*3b30*/  SHF.L.U32 R3, R29, 0x1f, RZ ;  /* 0x0000001f1d037819 */ /* 0x000fe400000006ff */
[----:B------:R-:W-:Y:S02]  /*3b40*/  LEA R24, R30, UR7, 0x4 ;  /* 0x000000071e187c11 */ /* 0x000fe4000f8e20ff */
[----:B--2---:R-:W2:Y:S02]  /*3b50*/  SYNCS.PHASECHK.TRANS64.TRYWAIT P0, [R0+URZ+0xc0], R3 ;  /* 0x0000c003000075a7 */ /* 0x004ea400080011ff */
[----:B--2---:R-:W-:Y:S05]  /*3b60*/  @!P0 BRA `(.L_x_69) ;  /* 0x0000007c00508947 */ /* 0x004fea0003800000 */
.L_x_155:
[----:B------:R-:W-:Y:S01]  /*3b70*/  ISETP.GE.AND P0, PT, R72, 0x1, PT ;  /* 0x000000014800780c */ /* 0x000fe20003f06270 */
[----:B------:R-:W3:Y:S01]  /*3b80*/  LDS.128 R24, [R24+0x130] ;  /* 0x0001300018187984 */ /* 0x000ee20000000c00 */
[----:B--2---:R-:W-:Y:S01]  /*3b90*/  VIADD R0, R0, 0xd0 ;  /* 0x000000d000007836 */ /* 0x004fe20000000000 */
[----:B------:R-:W-:Y:S01]  /*3ba0*/  @!PT LDS RZ, [RZ] ;  /* 0x00000000fffff984 */ /* 0x000fe20000000800 */
[----:B------:R-:W-:Y:S01]  /*3bb0*/  @!PT LDS RZ, [RZ] ;  /* 0x00000000fffff984 */ /* 0x000fe20000000800 */
[----:B------:R-:W-:Y:S01]  /*3bc0*/  @!PT LDS RZ, [RZ] ;  /* 0x00000000fffff984 */ /* 0x000fe20000000800 */
[----:B------:R-:W-:Y:S01]  /*3bd0*/  @!PT LDS RZ, [RZ] ;  /* 0x00000000fffff984 */ /* 0x000fe20000000800 */
[----:B------:R2:W-:Y:S06]  /*3be0*/  MEMBAR.ALL.CTA ;  /* 0x0000000000007992 */ /* 0x0005ec0000008000 */
[----:B--2---:R-:W2:Y:S01]  /*3bf0*/  FENCE.VIEW.ASYNC.S ;  /* 0x00000000000073c6 */ /* 0x004ea20000000000 */
[----:B------:R-:W-:Y:S04]  /*3c00*/  PRMT R0, RZ, 0x654, R0 ;  /* 0x00000654ff007816 */ /* 0x000fe80000000000 */
[----:B--2---:R2:W-:Y:S01]  /*3c10*/  SYNCS.ARRIVE.TRANS64.RED.A1T0 RZ, [R0+URZ], RZ ;  /* 0x000000ff00ff79a7 */ /* 0x0045e200081004ff */
[----:B---3--:R-:W-:Y:S11]  /*3c20*/  LOP3.LUT P3, RZ, R26, 0x1, RZ, 0xc0, !PT ;  /* 0x000000011aff7812 */ /* 0x008ff6000786c0ff */
[----:B------:R-:W-:Y:S02]  /*3c30*/  @!UPT UIADD3 URZ, UPT, UPT, URZ, URZ, URZ ;  /* 0x000000fffffff290 */ /* 0x000fe4000fffe0ff */
[----:B------:R-:W-:Y:S02]  /*3c40*/  @P3 MOV R13, R24 ;  /* 0x00000018000d3202 */ /* 0x000fe40000000f00 */
[----:B------:R-:W-:Y:S01]  /*3c50*/  @P3 LOP3.LUT R8, R25, 0xffff, RZ, 0xc0, !PT ;  /* 0x0000ffff19083812 */ /* 0x000fe200078ec0ff */
[----:B--2---:R-:W-:Y:S06]  /*3c60*/  @!P0 BRA `(.L_x_70) ;  /* 0x0000000000a48947 */ /* 0x004fec0003800000 */
[----:B-1----:R-:W-:Y:S01]  /*3c70*/  IMAD.HI.U32 R35, R22, R7, RZ ;  /* 0x0000000716237227 */ /* 0x002fe200078e00ff */
[----:B------:R-:W-:Y:S02]  /*3c80*/  ISETP.NE.AND P0, PT, R6, 0x1, PT ;  /* 0x000000010600780c */ /* 0x000fe40003f05270 */
[----:B------:R-:W-:Y:S01]  /*3c90*/  ISETP.NE.AND P2, PT, R72, 0x1, PT ;  /* 0x000000014800780c */ /* 0x000fe20003f45270 */
[----:B----4-:R-:W-:Y:S01]  /*3ca0*/  IMAD.HI.U32 R34, R19, R16, RZ ;  /* 0x0000001013227227 */ /* 0x010fe200078e00ff */
[----:B------:R-:W-:Y:S02]  /*3cb0*/  SHF.R.U32.HI R35, RZ, R18, R35 ;  /* 0x00000012ff237219 */ /* 0x000fe40000011623 */
[----:B------:R-:W-:Y:S01]  /*3cc0*/  ISETP.NE.AND P4, PT, R2, 0x1, PT ;  /* 0x000000010200780c */ /* 0x000fe20003f85270 */
[----:B------:R-:W-:Y:S01]  /*3cd0*/  IMAD.HI.U32 R36, R13, R16, RZ ;  /* 0x000000100d247227 */ /* 0x000fe200078e00ff */
[----:B------:R-:W-:Y:S02]  /*3ce0*/  SHF.R.U32.HI R34, RZ, R17, R34 ;  /* 0x00000011ff227219 */ /* 0x000fe40000011622 */
[----:B------:R-:W-:Y:S01]  /*3cf0*/  SEL R3, R22, R35, !P0 ;  /* 0x0000002316037207 */ /* 0x000fe20004000000 */
[C---:B------:R-:W-:Y:S01]  /*3d00*/  IMAD.HI.U32 R35, R8.reuse, R7, RZ ;  /* 0x0000000708237227 */ /* 0x040fe200078e00ff */
[----:B------:R-:W-:Y:S02]  /*3d10*/  SEL R11, R19, R34, !P4 ;  /* 0x00000022130b7207 */ /* 0x000fe40006000000 */
[----:B------:R-:W-:Y:S01]  /*3d20*/  SHF.R.U32.HI R36, RZ, R17, R36 ;  /* 0x00000011ff247219 */ /* 0x000fe20000011624 */
[----:B------:R-:W-:Y:S01]  /*3d30*/  IMAD.HI.U32 R38, R3, R4, RZ ;  /* 0x0000000403267227 */ /* 0x000fe200078e00ff */
[----:B------:R-:W-:Y:S03]  /*3d40*/  SHF.R.U32.HI R35, RZ, R18, R35 ;  /* 0x00000012ff237219 */ /* 0x000fe60000011623 */
[----:B------:R-:W-:Y:S01]  /*3d50*/  IMAD.HI.U32 R34, R11, R4, RZ ;  /* 0x000000040b227227 */ /* 0x000fe200078e00ff */
[----:B------:R-:W-:Y:S02]  /*3d60*/  @P2 SHF.R.U32.HI R3, RZ, R5, R38 ;  /* 0x00000005ff032219 */ /* 0x000fe40000011626 */
[----:B------:R-:W-:Y:S02]  /*3d70*/  SEL R9, R8, R35, !P0 ;  /* 0x0000002308097207 */ /* 0x000fe40004000000 */
[----:B------:R-:W-:Y:S01]  /*3d80*/  @P2 SHF.R.U32.HI R11, RZ, R5, R34 ;  /* 0x00000005ff0b2219 */ /* 0x000fe20000011622 */
[C---:B------:R-:W-:Y:S01]  /*3d90*/  IMAD R10, R72.reuse, R3, RZ ;  /* 0x00000003480a7224 */ /* 0x040fe200078e02ff */
[----:B------:R-:W-:Y:S01]  /*3da0*/  SEL R3, R13, R36, !P4 ;  /* 0x000000240d037207 */ /* 0x000fe20006000000 */
[C---:B------:R-:W-:Y:S03]  /*3db0*/  IMAD.HI.U32 R14, R9.reuse, R4, RZ ;  /* 0x00000004090e7227 */ /* 0x040fe600078e00ff */
[----:B------:R-:W-:Y:S01]  /*3dc0*/  ISETP.GE.AND P0, PT, R9, R10, PT ;  /* 0x0000000a0900720c */ /* 0x000fe20003f06270 */
[C---:B------:R-:W-:Y:S01]  /*3dd0*/  IMAD R12, R72.reuse, R11, RZ ;  /* 0x0000000b480c7224 */ /* 0x040fe200078e02ff */
[-C--:B------:R-:W-:Y:S04]  /*3de0*/  SHF.R.U32.HI R14, RZ, R5.reuse, R14 ;  /* 0x00000005ff0e7219 */ /* 0x080fe8000001160e */
[----:B------:R-:W-:Y:S02]  /*3df0*/  ISETP.GE.OR P0, PT, R3, R12, P0 ;  /* 0x0000000c0300720c */ /* 0x000fe40000706670 */
[----:B------:R-:W-:Y:S05]  /*3e00*/  SEL R15, R9, R14, !P2 ;  /* 0x0000000e090f7207 */ /* 0x000fea0005000000 */
[----:B------:R-:W-:Y:S04]  /*3e10*/  IMAD.MOV R14, RZ, RZ, -R15 ;  /* 0x000000ffff0e7224 */ /* 0x000fe800078e0a0f */
[----:B------:R-:W-:Y:S02]  /*3e20*/  IMAD R14, R72, R14, R9 ;  /* 0x0000000e480e7224 */ /* 0x000fe400078e0209 */
[C---:B------:R-:W-:Y:S05]  /*3e30*/  @!P0 IMAD.HI.U32 R10, R3.reuse, R4, RZ ;  /* 0x00000004030a8227 */ /* 0x040fea00078e00ff */
[----:B------:R-:W-:Y:S04]  /*3e40*/  @!P0 SHF.R.U32.HI R10, RZ, R5, R10 ;  /* 0x00000005ff0a8219 */ /* 0x000fe8000001160a */
[----:B------:R-:W-:Y:S01]  /*3e50*/  @!P0 SEL R0, R3, R10, !P2 ;  /* 0x0000000a03008207 */ /* 0x000fe20005000000 */
[----:B------:R-:W-:Y:S03]  /*3e60*/  IMAD.MOV R10, RZ, RZ, -R3 ;  /* 0x000000ffff0a7224 */ /* 0x000fe600078e0a03 */
[----:B------:R-:W-:Y:S01]  /*3e70*/  @!P0 IADD3 R15, PT, PT, R15, -R0, RZ ;  /* 0x800000000f0f8210 */ /* 0x000fe20007ffe0ff */
[----:B------:R-:W-:Y:S01]  /*3e80*/  @!P0 IMAD R0, R11, R14, R0 ;  /* 0x0000000e0b008224 */ /* 0x000fe200078e0200 */
[----:B------:R-:W-:Y:S01]  /*3e90*/  IADD3 R11, PT, PT, -R9, RZ, RZ ;  /* 0x000000ff090b7210 */ /* 0x000fe20007ffe1ff */
[----:B------:R-:W-:Y:S02]  /*3ea0*/  IMAD R13, R2, R10, R13 ;  /* 0x0000000a020d7224 */ /* 0x000fe400078e020d */
[----:B------:R-:W-:Y:S02]  /*3eb0*/  @!P0 IMAD R9, R15, R72, R3 ;  /* 0x000000480f098224 */ /* 0x000fe400078e0203 */
[----:B------:R-:W-:Y:S02]  /*3ec0*/  @!P0 IMAD.MOV.U32 R3, RZ, RZ, R0 ;  /* 0x000000ffff038224 */ /* 0x000fe400078e0000 */
[----:B------:R-:W-:Y:S02]  /*3ed0*/  IMAD R8, R6, R11, R8 ;  /* 0x0000000b06087224 */ /* 0x000fe400078e0208 */
[----:B------:R-:W-:Y:S02]  /*3ee0*/  IMAD R13, R3, R2, R13 ;  /* 0x00000002030d7224 */ /* 0x000fe400078e020d */
[----:B------:R-:W-:Y:S02]  /*3ef0*/  IMAD R8, R9, R6, R8 ;  /* 0x0000000609087224 */ /* 0x000fe400078e0208 */
.L_x_70:
[----:B------:R-:W-:Y:S05]  /*3f00*/  BRA.U UP1, `(.L_x_71) ;  /* 0x0000000101107547 */ /* 0x000fea000b800000 */
[----:B------:R-:W-:Y:S04]  /*3f10*/  MOV R0, UR6 ;  /* 0x0000000600007c02 */ /* 0x000fe80008000f00 */
[----:B------:R-:W-:Y:S04]  /*3f20*/  SHF.L.U32 R3, R0, 0x1f, RZ ;  /* 0x0000001f00037819 */ /* 0x000fe800000006ff */
[----:B------:R-:W2:Y:S02]  /*3f30*/  SYNCS.PHASECHK.TRANS64.TRYWAIT P0, [UR7+0xb8], R3 ;  /* 0x0000b803ff0075a7 */ /* 0x000ea40008001107 */
[----:B--2---:R-:W-:Y:S05]  /*3f40*/  @!P0 BRA `(.L_x_72) ;  /* 0x00000078006c8947 */ /* 0x004fea0003800000 */
.L_x_71:
[----:B------:R-:W-:Y:S02]  /*3f50*/  R2UR UR35, R21 ;  /* 0x00000000152372ca */ /* 0x000fe400000e0000 */
[----:B------:R-:W-:Y:S02]  /*3f60*/  R2UR UR34, R20 ;  /* 0x00000000142272ca */ /* 0x000fe400000e0000 */
[----:B------:R-:W-:Y:S02]  /*3f70*/  ISETP.NE.U32.AND P2, PT, RZ, UR4, PT ;  /* 0x00000004ff007c0c */ /* 0x000fe4000bf45070 */
[----:B------:R-:W-:Y:S02]  /*3f80*/  SHF.L.U32 R12, R31, 0x1f, RZ ;  /* 0x0000001f1f0c7819 */ /* 0x000fe400000006ff */
[----:B------:R-:W-:Y:S05]  /*3f90*/  ISETP.NE.AND.EX P2, PT, RZ, UR5, PT, P2 ;  /* 0x00000005ff007c0c */ /* 0x000fea000bf45320 */
[----:B------:R-:W-:Y:S02]  /*3fa0*/  USHF.L.U32 UR35, UR35, 0x7, URZ ;  /* 0x0000000723237899 */ /* 0x000fe400080006ff */
[----:B------:R-:W-:Y:S01]  /*3fb0*/  USHF.L.U32 UR34, UR34, 0x8, URZ ;  /* 0x0000000822227899 */ /* 0x000fe200080006ff */
[----:B------:R-:W-:Y:S11]  /*3fc0*/  BRA.U !UP3, `(.L_x_73) ;  /* 0x000000010b347547 */ /* 0x000ff6000b800000 */
[----:B------:R-:W-:Y:S01]  /*3fd0*/  UPLOP3.LUT UP0, UPT, UPT, UPT, UP2, 0x80, 0x8 ;  /* 0x000000000008789c */ /* 0x000fe20003f0f020 */
[----:B--2---:R-:W-:Y:S02]  /*3fe0*/  HFMA2 R0, -RZ, RZ, 0, 5.9604644775390625e-08 ;  /* 0x00000001ff007431 */ /* 0x004fe400000001ff */
[----:B------:R-:W-:Y:S03]  /*3ff0*/  IMAD.MOV.U32 R151, RZ, RZ, 0x1 ;  /* 0x00000001ff977424 */ /* 0x000fe600078e00ff */
[----:B------:R-:W-:Y:S05]  /*4000*/  PLOP3.LUT P0, PT, PT, PT, UP0, 0x80, 0x8 ;  /* 0x000000000008781c */ /* 0x000fea0003f0f008 */
[----:B------:R-:W2:Y:S01]  /*4010*/  @UP0 LDCU.64 UR10, c[0x0][0x888] ;  /* 0x00011100ff0a07ac */ /* 0x000ea20008000a00 */
[----:B------:R-:W-:Y:S07]  /*4020*/  @UP0 UIMAD UR8, UR36, UR4, URZ ;  /* 0x00000004240802a4 */ /* 0x000fee000f8e02ff */
[----:B------:R-:W-:Y:S01]  /*4030*/  @!P0 PRMT R151, R0, 0x7610, R151 ;  /* 0x0000761000978816 */ /* 0x000fe20000000097 */
[----:B--2---:R-:W-:Y:S03]  /*4040*/  @UP0 UIMAD.WIDE UR10, UR8, 0x4, UR10 ;  /* 0x00000004080a08a5 */ /* 0x004fe6000f8e020a */
[----:B------:R-:W2:Y:S03]  /*4050*/  @!UP0 LDCU UR8, c[0x0][0x880] ;  /* 0x00011000ff0887ac */ /* 0x000ea60008000800 */
[----:B------:R-:W-:Y:S01]  /*4060*/  IMAD.U32 R10, RZ, RZ, UR10 ;  /* 0x0000000aff0a7e24 */ /* 0x000fe2000f8e00ff */
[----:B------:R-:W-:Y:S05]  /*4070*/  MOV R11, UR11 ;  /* 0x0000000b000b7c02 */ /* 0x000fea0008000f00 */
[----:B-----5:R3:W5:Y:S02]  /*4080*/  @P0 LDG.E R82, desc[UR46][R10.64] ;  /* 0x0000002e0a520981 */ /* 0x020764000c1e1900 */
[----:B--23--:R-:W-:Y:S07]  /*4090*/  @!P0 IMAD.U32 R82, RZ, RZ, UR8 ;  /* 0x00000008ff528e24 */ /* 0x00cfee000f8e00ff */
.L_x_73:
[----:B-----5:R-:W-:Y:S01]  /*40a0*/  @!P2 ISETP.EQ.AND P0, PT, R82, RZ, PT ;  /* 0x000000ff5200a20c */ /* 0x020fe20003f02270 */
[----:B------:R-:W-:Y:S01]  /*40b0*/  @!UPT UIADD3 URZ, UPT, UPT, URZ, URZ, URZ ;  /* 0x000000fffffff290 */ /* 0x000fe2000fffe0ff */
[----:B------:R-:W-:Y:S11]  /*40c0*/  @!P2 BRA `(.L_x_74) ;  /* 0x000000000014a947 */ /* 0x000ff60003800000 */
[----:B------:R-:W-:Y:S02]  /*40d0*/  LOP3.LUT P2, RZ, R151, 0xff, RZ, 0xc0, !PT ;  /* 0x000000ff97ff7812 */ /* 0x000fe4000784c0ff */
[----:B------:R-:W-:Y:S04]  /*40e0*/  PLOP3.LUT P0, PT, PT, PT, UP0, 0x80, 0x8 ;  /* 0x000000000008781c */ /* 0x000fe80003f0f008 */
[----:B------:R-:W-:Y:S07]  /*40f0*/  PLOP3.LUT P0, PT, P0, PT, PT, 0x8, 0x80 ;  /* 0x000000000080781c */ /* 0x000fee000070e170 */
[----:B------:R-:W-:Y:S11]  /*4100*/  @P2 ISETP.EQ.AND P0, PT, R82, RZ, PT ;  /* 0x000000ff5200220c */ /* 0x000ff60003f02270 */
[----:B------:R-:W-:Y:S02]  /*4110*/  @!UPT UIADD3 URZ, UPT, UPT, URZ, URZ, URZ ;  /* 0x000000fffffff290 */ /* 0x000fe4000fffe0ff */
.L_x_74:
[----:B------:R-:W3:Y:S01]  /*4120*/  SYNCS.PHASECHK.TRANS64.TRYWAIT P2, [UR7+0x90], R12 ;  /* 0x0000900cff0075a7 */ /* 0x000ee20008041107 */
[----:B------:R-:W-:Y:S04]  /*4130*/  ELECT P4, URZ, PT ;  /* 0x0000000000ff782f */ /* 0x000fe80003880000 */
[----:B------:R-:W-:Y:S11]  /*4140*/  PLOP3.LUT P4, PT, P0, P4, PT, 0xf2, 0x2f ;  /* 0x00000000002f781c */ /* 0x000ff60000789e72 */
[----:B------:R-:W-:Y:S02]  /*4150*/  @!UPT UIADD3 URZ, UPT, UPT, URZ, URZ, URZ ;  /* 0x000000fffffff290 */ /* 0x000fe4000fffe0ff */
[----:B-1----:R-:W-:Y:S05]  /*4160*/  @!P4 IADD3 R9, P0, PT, R32, 0x580, RZ ;  /* 0x000005802009c810 */ /* 0x002fea0007f1e0ff */
[----:B--2---:R-:W-:Y:S01]  /*4170*/  @!P4 IMAD.X R0, RZ, RZ, R33, P0 ;  /* 0x000000ffff00c224 */ /* 0x004fe200000e0621 */
[----:B---3--:R-:W-:Y:S07]  /*4180*/  @!P2 BRA `(.L_x_75) ;  /* 0x0000007400f4a947 */ /* 0x008fee0003800000 */
.L_x_158:
[----:B------:R-:W-:Y:S01]  /*4190*/  @!P4 R2UR UR8, R0 ;  /* 0x000000000008c2ca */ /* 0x000fe200000e0000 */
[----:B------:R-:W-:Y:S01]  /*41a0*/  VOTEU.ALL UP1, P4 ;  /* 0x0000000000ff7886 */ /* 0x000fe20002020000 */
[----:B------:R-:W-:Y:S01]  /*41b0*/  @!P4 R2UR UR9, R9 ;  /* 0x000000000909c2ca */ /* 0x000fe200000e0000 */
[----:B------:R-:W-:Y:S01]  /*41c0*/  @!P4 IMAD.MOV.U32 R0, RZ, RZ, 0x2000 ;  /* 0x00002000ff00c424 */ /* 0x000fe200078e00ff */
[----:B------:R-:W-:Y:S01]  /*41d0*/  UMOV UR10, 0x0 ;  /* 0x00000000000a7882 */ /* 0x000fe20000000000 */
[----:B------:R-:W-:Y:S01]  /*41e0*/  UMOV UR11, 0x10000000 ;  /* 0x10000000000b7882 */ /* 0x000fe20000000000 */
[----:B------:R-:W-:Y:S01]  /*41f0*/  @!UP1 UIADD3 UR32, UPT, UPT, UR7, 0x200, URZ ;  /* 0x0000020007209890 */ /* 0x000fe2000fffe0ff */
[----:B------:R-:W-:Y:S01]  /*4200*/  @!P4 IADD3 R9, P0, PT, R32, 0x580, RZ ;  /* 0x000005802009c810 */ /* 0x000fe20007f1e0ff */
[----:B------:R-:W-:Y:S05]  /*4210*/  VOTEU.ALL UP1, P4 ;  /* 0x0000000000ff7886 */ /* 0x000fea0002020000 */
[----:B------:R-:W-:Y:S01]  /*4220*/  IMAD.U32 R11, RZ, RZ, UR8 ;  /* 0x00000008ff0b7e24 */ /* 0x000fe2000f8e00ff */
[----:B------:R-:W-:Y:S01]  /*4230*/  UPRMT UR8, UR37, 0x654, UR33 ;  /* 0x0000065425087896 */ /* 0x000fe20008000021 */
[----:B------:R-:W-:Y:S03]  /*4240*/  IMAD.U32 R10, RZ, RZ, UR9 ;  /* 0x00000009ff0a7e24 */ /* 0x000fe6000f8e00ff */
[----:B------:R-:W-:Y:S02]  /*4250*/  @!P4 R2UR UR15, R11 ;  /* 0x000000000b0fc2ca */ /* 0x000fe400000e0000 */
[----:B------:R-:W-:Y:S11]  /*4260*/  @!P4 R2UR UR14, R10 ;  /* 0x000000000a0ec2ca */ /* 0x000ff600000e0000 */
[----:B------:R-:W-:Y:S02]  /*4270*/  @!UPT UIADD3 URZ, UPT, UPT, URZ, URZ, URZ ;  /* 0x000000fffffff290 */ /* 0x000fe4000fffe0ff */
[----:B------:R2:W-:Y:S01]  /*4280*/  @!UP1 UTMALDG.3D [UR32], [UR14], desc[UR10] ;  /* 0x00000a200e0095b4 */ /* 0x0005e20008011000 */
[----:B------:R3:W-:Y:S01]  /*4290*/  @!P4 SYNCS.ARRIVE.TRANS64.RED.A0TR RZ, [UR7+0x70], R0 ;  /* 0x00007000ffffc9a7 */ /* 0x0007e20008300407 */
[----:B------:R-:W-:Y:S01]  /*42a0*/  SYNCS.ARRIVE.TRANS64.RED.A1T0 RZ, [UR8], RZ ;  /* 0x000000ffffff79a7 */ /* 0x000fe20008100408 */
[----:B---3--:R-:W-:Y:S01]  /*42b0*/  @!P4 IMAD.X R0, RZ, RZ, R33, P0 ;  /* 0x000000ffff00c224 */ /* 0x008fe200000e0621 */
[----:B------:R-:W3:Y:S02]  /*42c0*/  SYNCS.PHASECHK.TRANS64.TRYWAIT P2, [UR7+0x98], R12 ;  /* 0x0000980cff0075a7 */ /* 0x000ee40008041107 */
[----:B--23--:R-:W-:Y:S05]  /*42d0*/  @!P2 BRA `(.L_x_76) ;  /* 0x0000007400b8a947 */ /* 0x00cfea0003800000 */
.L_x_160:
        /* <DEDUP_REMOVED lines=8> */
[----:B------:R-:W-:Y:S01]  /*4360*/  @!UP1 UIADD3 UR24, UPT, UPT, UR7, 0x2200, URZ ;  /* 0x0000220007189890 */ /* 0x000fe2000fffe0ff */
[----:B------:R-:W-:Y:S01]  /*4370*/  VOTEU.ALL UP1, P4 ;  /* 0x0000000000ff7886 */ /* 0x000fe20002020000 */
[----:B------:R-:W-:Y:S01]  /*4380*/  UMOV UR27, UR35 ;  /* 0x00000023001b7c82 */ /* 0x000fe20008000000 */
[----:B------:R-:W-:Y:S02]  /*4390*/  UMOV UR28, UR36 ;  /* 0x00000024001c7c82 */ /* 0x000fe40008000000 */
[----:B------:R-:W-:Y:S01]  /*43a0*/  IMAD.U32 R11, RZ, RZ, UR8 ;  /* 0x00000008ff0b7e24 */ /* 0x000fe2000f8e00ff */
[----:B------:R-:W-:Y:S01]  /*43b0*/  UPRMT UR8, UR37, 0x654, UR25 ;  /* 0x0000065425087896 */ /* 0x000fe20008000019 */
[----:B------:R-:W-:Y:S02]  /*43c0*/  IMAD.U32 R10, RZ, RZ, UR9 ;  /* 0x00000009ff0a7e24 */ /* 0x000fe4000f8e00ff */
[----:B------:R-:W-:Y:S01]  /*43d0*/  @!P4 IMAD.X R20, RZ, RZ, R33, P0 ;  /* 0x000000ffff14c224 */ /* 0x000fe200000e0621 */
[----:B------:R-:W-:Y:S02]  /*43e0*/  @!P4 R2UR UR15, R11 ;  /* 0x000000000b0fc2ca */ /* 0x000fe400000e0000 */
[----:B------:R-:W-:Y:S11]  /*43f0*/  @!P4 R2UR UR14, R10 ;  /* 0x000000000a0ec2ca */ /* 0x000ff600000e0000 */
[----:B------:R-:W-:Y:S02]  /*4400*/  @!UPT UIADD3 URZ, UPT, UPT, URZ, URZ, URZ ;  /* 0x000000fffffff290 */ /* 0x000fe4000fffe0ff */
[----:B------:R2:W-:Y:S01]  /*4410*/  @!UP1 UTMALDG.3D [UR24], [UR14], desc[UR10] ;  /* 0x00000a180e0095b4 */ /* 0x0005e20008011000 */
[----:B------:R2:W-:Y:S01]  /*4420*/  @!P4 SYNCS.ARRIVE.TRANS64.RED.A0TR RZ, [UR7+0x78], R0 ;  /* 0x00007800ffffc9a7 */ /* 0x0005e20008300407 */
[----:B------:R-:W-:Y:S01]  /*4430*/  SYNCS.ARRIVE.TRANS64.RED.A1T0 RZ, [UR8], RZ ;  /* 0x000000ffffff79a7 */ /* 0x000fe20008100408 */
[----:B------:R-:W3:Y:S02]  /*4440*/  SYNCS.PHASECHK.TRANS64.TRYWAIT P2, [UR7+0xa0], R12 ;  /* 0x0000a00cff0075a7 */ /* 0x000ee40008041107 */
[----:B--23--:R-:W-:Y:S05]  /*4450*/  @!P2 BRA `(.L_x_77) ;  /* 0x000000740070a947 */ /* 0x00cfea0003800000 */
.L_x_162:
[----:B------:R-:W2:Y:S01]  /*4460*/  LDC.64 R14, c[0x0][0xb10] ;  /* 0x0002c400ff0e7b82 */ /* 0x000ea20000000a00 */
[----:B------:R-:W-:Y:S01]  /*4470*/  @!P4 R2UR UR8, R20 ;  /* 0x000000001408c2ca */ /* 0x000fe200000e0000 */
[----:B------:R-:W-:Y:S01]  /*4480*/  VOTEU.ALL UP1, P4 ;  /* 0x0000000000ff7886 */ /* 0x000fe20002020000 */
[----:B------:R-:W-:Y:S01]  /*4490*/  @!P4 R2UR UR9, R21 ;  /* 0x000000001509c2ca */ /* 0x000fe200000e0000 */
[----:B------:R-:W-:Y:S01]  /*44a0*/  UMOV UR10, 0x0 ;  /* 0x00000000000a7882 */ /* 0x000fe20000000000 */
[----:B------:R-:W-:Y:S03]  /*44b0*/  UMOV UR11, 0x10000000 ;  /* 0x10000000000b7882 */ /* 0x000fe60000000000 */
[----:B------:R-:W3:Y:S01]  /*44c0*/  LDC.64 R10, c[0x0][0xb18] ;  /* 0x0002c600ff0a7b82 */ /* 0x000ee20000000a00 */
[----:B------:R-:W-:Y:S01]  /*44d0*/  @!UP1 UIADD3 UR18, UPT, UPT, UR34, 0x80, URZ ;  /* 0x0000008022129890 */ /* 0x000fe2000fffe0ff */
[----:B------:R-:W-:Y:S01]  /*44e0*/  @P3 SHF.R.U32.HI R28, RZ, 0x10, R25 ;  /* 0x00000010ff1c3819 */ /* 0x000fe20000011619 */
[----:B------:R-:W-:Y:S01]  /*44f0*/  @!UP1 UIADD3 UR16, UPT, UPT, UR7, 0x4200, URZ ;  /* 0x0000420007109890 */ /* 0x000fe2000fffe0ff */
[----:B------:R-:W-:Y:S01]  /*4500*/  VIADD R30, R30, 0x1 ;  /* 0x000000011e1e7836 */ /* 0x000fe20000000000 */
[----:B------:R-:W-:Y:S03]  /*4510*/  VOTEU.ALL UP1, P4 ;  /* 0x0000000000ff7886 */ /* 0x000fe60002020000 */
[----:B------:R-:W5:Y:S01]  /*4520*/  @!P1 LDC R0, c[0x0][0xb20] ;  /* 0x0002c800ff009b82 */ /* 0x000f620000000800 */
[----:B------:R-:W-:Y:S01]  /*4530*/  UMOV UR19, UR35 ;  /* 0x0000002300137c82 */ /* 0x000fe20008000000 */
[----:B------:R-:W-:Y:S01]  /*4540*/  IMAD.U32 R21, RZ, RZ, UR8 ;  /* 0x00000008ff157e24 */ /* 0x000fe2000f8e00ff */
[----:B------:R-:W-:Y:S05]  /*4550*/  UMOV UR20, UR36 ;  /* 0x0000002400147c82 */ /* 0x000fea0008000000 */
[----:B-1----:R-:W1:Y:S01]  /*4560*/  @!P1 LDC R3, c[0x0][0xb0c] ;  /* 0x0002c300ff039b82 */ /* 0x002e620000000800 */
[----:B------:R-:W-:Y:S01]  /*4570*/  IMAD.U32 R20, RZ, RZ, UR9 ;  /* 0x00000009ff147e24 */ /* 0x000fe2000f8e00ff */
[----:B------:R-:W-:Y:S01]  /*4580*/  UPRMT UR8, UR37, 0x654, UR17 ;  /* 0x0000065425087896 */ /* 0x000fe20008000011 */
[----:B------:R-:W-:Y:S03]  /*4590*/  @!P4 R2UR UR15, R21 ;  /* 0x00000000150fc2ca */ /* 0x000fe600000e0000 */
[----:B------:R-:W-:Y:S01]  /*45a0*/  @!P4 R2UR UR14, R20 ;  /* 0x00000000140ec2ca */ /* 0x000fe200000e0000 */
[----:B------:R-:W-:Y:S11]  /*45b0*/  @!P4 IMAD.MOV.U32 R20, RZ, RZ, 0x2000 ;  /* 0x00002000ff14c424 */ /* 0x000ff600078e00ff */
[----:B------:R-:W-:Y:S01]  /*45c0*/  @!UPT UIADD3 URZ, UPT, UPT, URZ, URZ, URZ ;  /* 0x000000fffffff290 */ /* 0x000fe2000fffe0ff */
[----:B------:R1:W-:Y:S01]  /*45d0*/  @!UP1 UTMALDG.3D [UR16], [UR14], desc[UR10] ;  /* 0x00000a100e0095b4 */ /* 0x0003e20008011000 */
[----:B------:R1:W-:Y:S02]  /*45e0*/  @!P4 SYNCS.ARRIVE.TRANS64.RED.A0TR RZ, [UR7+0x80], R20 ;  /* 0x00008014ffffc9a7 */ /* 0x0003e40008300407 */
[----:B-1----:R-:W-:Y:S01]  /*45f0*/  @!P1 ISETP.NE.AND P2, PT, R3, 0x1, PT ;  /* 0x000000010300980c */ /* 0x002fe20003f45270 */
[C---:B--2---:R-:W-:Y:S01]  /*4600*/  @!P1 IMAD.HI.U32 R14, R13.reuse, R14, RZ ;  /* 0x0000000e0d0e9227 */ /* 0x044fe200078e00ff */
[----:B---3--:R-:W-:Y:S03]  /*4610*/  @!P1 ISETP.NE.AND P0, PT, R10, 0x1, PT ;  /* 0x000000010a00980c */ /* 0x008fe60003f05270 */
[C---:B------:R-:W-:Y:S01]  /*4620*/  @!P1 IMAD.HI.U32 R11, R8.reuse, R11, RZ ;  /* 0x0000000b080b9227 */ /* 0x040fe200078e00ff */
[----:B------:R-:W-:Y:S04]  /*4630*/  @!P1 SHF.R.U32.HI R14, RZ, R15, R14 ;  /* 0x0000000fff0e9219 */ /* 0x000fe8000001160e */
[----:B-----5:R-:W-:Y:S01]  /*4640*/  @!P1 SHF.R.U32.HI R9, RZ, R0, R11 ;  /* 0x00000000ff099219 */ /* 0x020fe2000001160b */
[----:B------:R-:W-:Y:S01]  /*4650*/  SYNCS.ARRIVE.TRANS64.RED.A1T0 RZ, [UR8], RZ ;  /* 0x000000ffffff79a7 */ /* 0x000fe20008100408 */
[----:B------:R-:W-:Y:S02]  /*4660*/  @!P1 SEL R14, R13, R14, !P2 ;  /* 0x0000000e0d0e9207 */ /* 0x000fe40005000000 */
[----:B------:R-:W-:Y:S01]  /*4670*/  @!P1 SEL R9, R8, R9, !P0 ;  /* 0x0000000908099207 */ /* 0x000fe20004000000 */
[----:B------:R-:W1:Y:S04]  /*4680*/  SYNCS.PHASECHK.TRANS64.TRYWAIT P5, [UR7+0xa8], R12 ;  /* 0x0000a80cff0075a7 */ /* 0x000e6800080a1107 */
[----:B------:R-:W-:Y:S02]  /*4690*/  @!P1 IMAD.IADD R0, R9, 0x1, -R14 ;  /* 0x0000000109009824 */ /* 0x000fe400078e0a0e */
[----:B------:R-:W-:Y:S02]  /*46a0*/  @!P1 IMAD.IADD R9, R14, 0x1, -R9 ;  /* 0x000000010e099824 */ /* 0x000fe400078e0a09 */
[----:B------:R-:W-:Y:S02]  /*46b0*/  @!P1 IMAD R13, R0, R3, R13 ;  /* 0x00000003000d9224 */ /* 0x000fe400078e020d */
[----:B------:R-:W-:Y:S01]  /*46c0*/  @!P1 IMAD R8, R9, R10, R8 ;  /* 0x0000000a09089224 */ /* 0x000fe200078e0208 */
[----:B-1----:R-:W-:Y:S06]  /*46d0*/  @!P5 BRA `(.L_x_78) ;  /* 0x0000007000e8d947 */ /* 0x002fec0003800000 */
.L_x_164:
[----:B-1----:R-:W-:Y:S01]  /*46e0*/  @!P4 IADD3 R3, P0, PT, R32, 0x580, RZ ;  /* 0x000005802003c810 */ /* 0x002fe20007f1e0ff */
[----:B------:R-:W-:Y:S01]  /*46f0*/  VOTEU.ALL UP1, P4 ;  /* 0x0000000000ff7886 */ /* 0x000fe20002020000 */
[----:B------:R-:W-:Y:S01]  /*4700*/  UMOV UR18, 0x0 ;  /* 0x0000000000127882 */ /* 0x000fe20000000000 */
[----:B------:R-:W-:Y:S01]  /*4710*/  UMOV UR19, 0x10000000 ;  /* 0x1000000000137882 */ /* 0x000fe20000000000 */
[----:B------:R-:W-:Y:S01]  /*4720*/  @!P4 R2UR UR9, R3 ;  /* 0x000000000309c2ca */ /* 0x000fe200000e0000 */
[----:B------:R-:W-:Y:S01]  /*4730*/  @!P4 IMAD.X R0, RZ, RZ, R33, P0 ;  /* 0x000000ffff00c224 */ /* 0x000fe200000e0621 */
[----:B------:R-:W-:Y:S01]  /*4740*/  @!UP1 UIADD3 UR10, UPT, UPT, UR34, 0xc0, URZ ;  /* 0x000000c0220a9890 */ /* 0x000fe2000fffe0ff */
[----:B------:R-:W-:Y:S01]  /*4750*/  ISETP.NE.AND P0, PT, R30, 0x2, PT ;  /* 0x000000021e00780c */ /* 0x000fe20003f05270 */
[----:B------:R-:W-:Y:S01]  /*4760*/  UMOV UR11, UR35 ;  /* 0x00000023000b7c82 */ /* 0x000fe20008000000 */
[----:B------:R-:W-:Y:S01]  /*4770*/  UMOV UR12, UR36 ;  /* 0x00000024000c7c82 */ /* 0x000fe20008000000 */
[----:B------:R-:W-:Y:S01]  /*4780*/  @!P4 R2UR UR8, R0 ;  /* 0x000000000008c2ca */ /* 0x000fe200000e0000 */
[----:B------:R-:W-:Y:S01]  /*4790*/  IMAD.IADD R20, R8, 0x1, R150 ;  /* 0x0000000108147824 */ /* 0x000fe200078e0296 */
[----:B------:R-:W-:Y:S01]  /*47a0*/  @P3 R2UR UR36, R28 ;  /* 0x000000001c2432ca */ /* 0x000fe200000e0000 */
[----:B------:R-:W-:Y:S01]  /*47b0*/  IMAD.IADD R21, R13, 0x1, R152 ;  /* 0x000000010d157824 */ /* 0x000fe200078e0298 */
[----:B------:R-:W-:Y:S02]  /*47c0*/  SEL R0, RZ, 0x1, P0 ;  /* 0x00000001ff007807 */ /* 0x000fe40000000000 */
[----:B------:R-:W-:Y:S01]  /*47d0*/  LOP3.LUT R31, R31, 0x1, RZ, 0x3c, !PT ;  /* 0x000000011f1f7812 */ /* 0x000fe200078e3cff */
[----:B------:R-:W-:Y:S01]  /*47e0*/  IMAD.U32 R10, RZ, RZ, UR9 ;  /* 0x00000009ff0a7e24 */ /* 0x000fe2000f8e00ff */
[----:B------:R-:W-:Y:S01]  /*47f0*/  @!UP1 UIADD3 UR9, UPT, UPT, UR7, 0x88, URZ ;  /* 0x0000008807099890 */ /* 0x000fe2000fffe0ff */
[----:B------:R-:W-:Y:S02]  /*4800*/  LOP3.LUT R29, R29, R0, RZ, 0x3c, !PT ;  /* 0x000000001d1d7212 */ /* 0x000fe400078e3cff */
[----:B------:R-:W-:Y:S02]  /*4810*/  SEL R30, R30, RZ, P0 ;  /* 0x000000ff1e1e7207 */ /* 0x000fe40000000000 */
[----:B------:R-:W-:Y:S01]  /*4820*/  IMAD.U32 R11, RZ, RZ, UR8 ;  /* 0x00000008ff0b7e24 */ /* 0x000fe2000f8e00ff */
[----:B------:R-:W-:Y:S01]  /*4830*/  @!P4 R2UR UR14, R10 ;  /* 0x000000000a0ec2ca */ /* 0x000fe200000e0000 */
[----:B------:R-:W-:Y:S01]  /*4840*/  @!UP1 UIADD3 UR8, UPT, UPT, UR7, 0x6200, URZ ;  /* 0x0000620007089890 */ /* 0x000fe2000fffe0ff */
[----:B------:R-:W-:Y:S02]  /*4850*/  VOTEU.ALL UP1, P4 ;  /* 0x0000000000ff7886 */ /* 0x000fe40002020000 */
[----:B------:R-:W-:Y:S11]  /*4860*/  @!P4 R2UR UR15, R11 ;  /* 0x000000000b0fc2ca */ /* 0x000ff600000e0000 */
[----:B------:R-:W-:Y:S02]  /*4870*/  @!UPT UIADD3 URZ, UPT, UPT, URZ, URZ, URZ ;  /* 0x000000fffffff290 */ /* 0x000fe4000fffe0ff */
[----:B------:R2:W-:Y:S01]  /*4880*/  @!UP1 UTMALDG.3D [UR8], [UR14], desc[UR18] ;  /* 0x000012080e0095b4 */ /* 0x0005e20008011000 */
[----:B------:R2:W-:Y:S01]  /*4890*/  @!P4 SYNCS.ARRIVE.TRANS64.RED.A0TR RZ, [UR7+0x88], R23 ;  /* 0x00008817ffffc9a7 */ /* 0x0005e20008300407 */
[----:B------:R-:W-:Y:S01]  /*48a0*/  UPLOP3.LUT UP1, UPT, UPT, UPT, UPT, 0x80, 0x8 ;  /* 0x000000000008789c */ /* 0x000fe20003f2f070 */
[----:B------:R-:W-:Y:S01]  /*48b0*/  SYNCS.ARRIVE.TRANS64.RED.A1T0 RZ, [UR13], RZ ;  /* 0x000000ffffff79a7 */ /* 0x000fe2000810040d */
[----:B------:R-:W-:Y:S09]  /*48c0*/  @P3 BRA `(.L_x_79) ;  /* 0xfffffff000943947 */ /* 0x000ff2000383ffff */
[----:B------:R-:W-:-:S04]  /*48d0*/  SHF.L.U32 R3, R31, 0x1f, RZ ;  /* 0x0000001f1f037819 */ /* 0x000fc800000006ff */
[----:B------:R-:W1:Y:S02]  /*48e0*/  SYNCS.PHASECHK.TRANS64.TRYWAIT P0, [UR7+0x90], R3 ;  /* 0x00009003ff0075a7 */ /* 0x000e640008001107 */
[----:B-1----:R-:W-:Y:S05]  /*48f0*/  @!P0 BRA `(.L_x_80) ;  /* 0x0000007000788947 */ /* 0x002fea0003800000 */
.L_x_166:
[----:B------:R-:W3:Y:S02]  /*4900*/  SYNCS.PHASECHK.TRANS64.TRYWAIT P0, [UR7+0x98], R3 ;  /* 0x00009803ff0075a7 */ /* 0x000ee40008001107 */
[----:B---3--:R-:W-:Y:S05]  /*4910*/  @!P0 BRA `(.L_x_81) ;  /* 0x0000007000888947 */ /* 0x008fea0003800000 */
.L_x_168:
[----:B------:R-:W3:Y:S02]  /*4920*/  SYNCS.PHASECHK.TRANS64.TRYWAIT P0, [UR7+0xa0], R3 ;  /* 0x0000a003ff0075a7 */ /* 0x000ee40008001107 */
[----:B---3--:R-:W-:Y:S05]  /*4930*/  @!P0 BRA `(.L_x_82) ;  /* 0x0000007000988947 */ /* 0x008fea0003800000 */
.L_x_170:
[----:B-1----:R-:W-:-:S07]  /*4940*/  MOV R0, UR7 ;  /* 0x0000000700007c02 */ /* 0x002fce0008000f00 */
.L_x_83:
[----:B-1----:R-:W-:-:S04]  /*4950*/  SHF.L.U32 R3, R31, 0x1f, RZ ;  /* 0x0000001f1f037819 */ /* 0x002fc800000006ff */
[----:B------:R1:W3:Y:S03]  /*4960*/  SYNCS.PHASECHK.TRANS64.TRYWAIT P0, [R0+URZ+0xa8], R3 ;  /* 0x0000a803000075a7 */ /* 0x0002e600080011ff */
[----:B---3--:R-:W-:Y:S05]  /*4970*/  @!P0 NANOSLEEP.SYNCS 0x989680 ;  /* 0x009896800000895d */ /* 0x008fea0003900000 */
[----:B------:R-:W3:Y:S02]  /*4980*/  @!P0 SYNCS.PHASECHK.TRANS64 P0, [R0+URZ+0xa8], R3 ;  /* 0x0000a803000085a7 */ /* 0x000ee400080010ff */
[----:B--23--:R-:W-:Y:S05]  /*4990*/  @P0 EXIT ;  /* 0x000000000000094d */ /* 0x00cfea0003800000 */
[----:B------:R-:W-:Y:S05]  /*49a0*/  BRA `(.L_x_83) ;  /* 0xfffffffc00e87947 */ /* 0x000fea000383ffff */
.L_x_68:
[----:B------:R-:W-:-:S06]  /*49b0*/  UISETP.GE.AND UP1, UPT, UR8, 0x4, UPT ;  /* 0x000000040800788c */ /* 0x000fcc000bf26270 */
[----:B------:R-:W-:-:S13]  /*49c0*/  PLOP3.LUT P0, PT, PT, PT, UP1, 0x80, 0x8 ;  /* 0x000000000008781c */ /* 0x000fda0003f0f018 */
[----:B------:R-:W-:Y:S05]  /*49d0*/  @!P0 EXIT ;  /* 0x000000000000894d */ /* 0x000fea0003800000 */
[----:B------:R-:W-:Y:S01]  /*49e0*/  BAR.SYNC.DEFER_BLOCKING 0x6, 0xa0 ;  /* 0x0182800000007b1d */ /* 0x000fe20000010000 */
[C---:B------:R-:W-:Y:S01]  /*49f0*/  IMAD.U32 R79, R167.reuse, 0x10000, RZ ;  /* 0x00010000a74f7824 */ /* 0x040fe200078e00ff */
[C---:B------:R-:W-:Y:S01]  /*4a00*/  R2P PR, R167.reuse, 0x6 ;  /* 0x00000006a7007804 */ /* 0x040fe20000000000 */
[----:B------:R-:W-:Y:S01]  /*4a10*/  IMAD.SHL.U32 R2, R167, 0x40, RZ ;  /* 0x00000040a7027824 */ /* 0x000fe200078e00ff */
[----:B------:R-:W-:Y:S01]  /*4a20*/  CS2R R160, SRZ ;  /* 0x0000000000a07805 */ /* 0x000fe2000001ff00 */
[----:B------:R-:W-:Y:S01]  /*4a30*/  IMAD.MOV.U32 R164, RZ, RZ, 0x20 ;  /* 0x00000020ffa47424 */ /* 0x000fe200078e00ff */
[----:B------:R-:W-:Y:S02]  /*4a40*/  UMOV UR49, 0x400 ;  /* 0x0000040000317882 */ /* 0x000fe40000000000 */
[----:B------:R-:W1:Y:S01]  /*4a50*/  LDC R157, c[0x0][0x370] ;  /* 0x0000dc00ff9d7b82 */ /* 0x000e620000000800 */
[----:B------:R-:W-:Y:S01]  /*4a60*/  ULEA UR49, UR37, UR49, 0x18 ;  /* 0x0000003125317291 */ /* 0x000fe2000f8ec0ff */
[----:B------:R-:W-:Y:S01]  /*4a70*/  LOP3.LUT R79, R79, 0x600000, RZ, 0xc0, !PT ;  /* 0x006000004f4f7812 */ /* 0x000fe200078ec0ff */
[----:B------:R-:W-:Y:S01]  /*4a80*/  IMAD.SHL.U32 R153, R167, 0x8, RZ ;  /* 0x00000008a7997824 */ /* 0x000fe200078e00ff */
[----:B------:R-:W-:Y:S01]  /*4a90*/  LOP3.LUT R4, R2, 0x180, RZ, 0xc0, !PT ;  /* 0x0000018002047812 */ /* 0x000fe200078ec0ff */
[----:B------:R-:W-:Y:S01]  /*4aa0*/  IMAD.MOV.U32 R165, RZ, RZ, 0x10 ;  /* 0x00000010ffa57424 */ /* 0x000fe200078e00ff */
[----:B------:R-:W-:Y:S01]  /*4ab0*/  SEL R164, R164, 0xffffffe0, !P2 ;  /* 0xffffffe0a4a47807 */ /* 0x000fe20005000000 */
[----:B------:R-:W-:Y:S01]  /*4ac0*/  UIADD3 UR4, UPT, UPT, UR49, 0x8200, URZ ;  /* 0x0000820031047890 */ /* 0x000fe2000fffe0ff */
[----:B------:R-:W2:Y:S01]  /*4ad0*/  LDC R74, c[0x0][0xb0c] ;  /* 0x0002c300ff4a7b82 */ /* 0x000ea20000000800 */
[----:B------:R-:W-:Y:S01]  /*4ae0*/  LOP3.LUT R153, R4, 0x30, R153, 0xf8, !PT ;  /* 0x0000003004997812 */ /* 0x000fe200078ef899 */
[----:B------:R-:W-:Y:S01]  /*4af0*/  IMAD.MOV.U32 R76, RZ, RZ, RZ ;  /* 0x000000ffff4c7224 */ /* 0x000fe200078e00ff */
[----:B------:R-:W-:Y:S01]  /*4b00*/  SEL R165, R165, 0xfffffff0, !P1 ;  /* 0xfffffff0a5a57807 */ /* 0x000fe20004800000 */
[----:B------:R-:W-:Y:S01]  /*4b10*/  IMAD.MOV.U32 R162, RZ, RZ, RZ ;  /* 0x000000ffffa27224 */ /* 0x000fe200078e00ff */
[----:B------:R-:W-:Y:S01]  /*4b20*/  LOP3.LUT R153, R153, 0x1e40, R2, 0xf8, !PT ;  /* 0x00001e4099997812 */ /* 0x000fe200078ef802 */
[----:B------:R-:W-:Y:S01]  /*4b30*/  IMAD.MOV.U32 R169, RZ, RZ, RZ ;  /* 0x000000ffffa97224 */ /* 0x000fe200078e00ff */
[----:B------:R-:W-:Y:S01]  /*4b40*/  LOP3.LUT R167, R167, 0x60, RZ, 0xc0, !PT ;  /* 0x00000060a7a77812 */ /* 0x000fe200078ec0ff */
[----:B------:R-:W4:Y:S01]  /*4b50*/  LDC R155, c[0x0][0xb20] ;  /* 0x0002c800ff9b7b82 */ /* 0x000f220000000800 */
[----:B------:R-:W3:Y:S01]  /*4b60*/  LDS R0, [UR49+0x150] ;  /* 0x00015031ff007984 */ /* 0x000ee20008000800 */
[----:B------:R-:W-:Y:S01]  /*4b70*/  IMAD.MOV.U32 R159, RZ, RZ, RZ ;  /* 0x000000ffff9f7224 */ /* 0x000fe200078e00ff */
[----:B------:R-:W1:Y:S01]  /*4b80*/  LDCU.64 UR52, c[0x0][0x348] ;  /* 0x00006900ff3477ac */ /* 0x000e620008000a00 */
[----:B------:R-:W-:Y:S01]  /*4b90*/  IMAD.U32 R166, RZ, RZ, UR4 ;  /* 0x00000004ffa67e24 */ /* 0x000fe2000f8e00ff */
[----:B------:R-:W1:Y:S03]  /*4ba0*/  LDCU.64 UR38, c[0x0][0x888] ;  /* 0x00011100ff2677ac */ /* 0x000e660008000a00 */
[----:B------:R-:W1:Y:S01]  /*4bb0*/  LDC R73, c[0x0][0xb30] ;  /* 0x0002cc00ff497b82 */ /* 0x000e620000000800 */
[----:B------:R-:W1:Y:S01]  /*4bc0*/  LDCU.64 UR44, c[0x0][0x890] ;  /* 0x00011200ff2c77ac */ /* 0x000e620008000a00 */
[----:B------:R-:W-:-:S06]  /*4bd0*/  UIADD3 UR48, UPT, UPT, UR49, 0x200, URZ ;  /* 0x0000020031307890 */ /* 0x000fcc000fffe0ff */
[----:B------:R-:W1:Y:S08]  /*4be0*/  LDC.64 R148, c[0x0][0xb10] ;  /* 0x0002c400ff947b82 */ /* 0x000e700000000a00 */
[----:B------:R-:W1:Y:S08]  /*4bf0*/  LDC.64 R70, c[0x0][0xb18] ;  /* 0x0002c600ff467b82 */ /* 0x000e700000000a00 */
[----:B------:R-:W1:Y:S08]  /*4c00*/  LDC.64 R68, c[0x0][0xb28] ;  /* 0x0002ca00ff447b82 */ /* 0x000e700000000a00 */
[----:B------:R-:W1:Y:S01]  /*4c10*/  LDC.64 R146, c[0x0][0x8b0] ;  /* 0x00022c00ff927b82 */ /* 0x000e620000000a00 */
[----:B---3--:R-:W-:Y:S01]  /*4c20*/  IMAD.IADD R79, R0, 0x1, R79 ;  /* 0x00000001004f7824 */ /* 0x008fe200078e024f */
[----:B------:R-:W-:-:S04]  /*4c30*/  SHF.R.S32.HI R0, RZ, 0x4, R164 ;  /* 0x00000004ff007819 */ /* 0x000fc800000114a4 */
[----:B------:R-:W-:Y:S02]  /*4c40*/  LEA.HI.SX32 R163, R165, R0, 0x1c ;  /* 0x00000000a5a37211 */ /* 0x000fe400078fe2ff */
[----:B------:R-:W3:Y:S08]  /*4c50*/  LDC.64 R144, c[0x0][0x8a8] ;  /* 0x00022a00ff907b82 */ /* 0x000ef00000000a00 */
[----:B--2-4-:R-:W1:Y:S02]  /*4c60*/  LDC R156, c[0x0][0x374] ;  /* 0x0000dd00ff9c7b82 */ /* 0x014e640000000800 */
.L_x_125:
[----:B------:R-:W-:Y:S02]  /*4c70*/  LEA R0, R169, UR49, 0x3 ;  /* 0x00000031a9007c11 */ /* 0x000fe4000f8e18ff */
[----:B------:R-:W-:Y:S02]  /*4c80*/  SHF.L.U32 R3, R161, 0x1f, RZ ;  /* 0x0000001fa1037819 */ /* 0x000fe400000006ff */
[----:B-1----:R-:W-:Y:S02]  /*4c90*/  LEA R16, R169, UR49, 0x4 ;  /* 0x00000031a9107c11 */ /* 0x002fe4000f8e20ff */
[----:B------:R-:W2:Y:S02]  /*4ca0*/  SYNCS.PHASECHK.TRANS64.TRYWAIT P0, [R0+URZ+0xc0], R3 ;  /* 0x0000c003000075a7 */ /* 0x000ea400080011ff */
[----:B--2---:R-:W-:Y:S05]  /*4cb0*/  @!P0 BRA `(.L_x_84) ;  /* 0x0000006c00d08947 */ /* 0x004fea0003800000 */
.L_x_171:
[----:B------:R-:W4:Y:S01]  /*4cc0*/  LDC.64 R12, c[0x0][0xb10] ;  /* 0x0002c400ff0c7b82 */ /* 0x000f220000000a00 */
[----:B------:R-:W3:Y:S01]  /*4cd0*/  LDS.128 R16, [R16+0x130] ;  /* 0x0001300010107984 */ /* 0x000ee20000000c00 */
[----:B-1----:R-:W-:Y:S01]  /*4ce0*/  ISETP.NE.AND P1, PT, R73, 0x1, PT ;  /* 0x000000014900780c */ /* 0x002fe20003f25270 */
[----:B--2---:R-:W-:Y:S01]  /*4cf0*/  VIADD R0, R0, 0xd0 ;  /* 0x000000d000007836 */ /* 0x004fe20000000000 */
[----:B------:R-:W-:Y:S04]  /*4d00*/  ISETP.GE.AND P0, PT, R72, 0x1, PT ;  /* 0x000000014800780c */ /* 0x000fe80003f06270 */
[----:B------:R-:W1:Y:S01]  /*4d10*/  LDC.64 R10, c[0x0][0xb18] ;  /* 0x0002c600ff0a7b82 */ /* 0x000e620000000a00 */
[----:B------:R-:W-:Y:S01]  /*4d20*/  PRMT R0, RZ, 0x654, R0 ;  /* 0x00000654ff007816 */ /* 0x000fe20000000000 */
[----:B------:R-:W-:Y:S01]  /*4d30*/  @!PT LDS RZ, [RZ] ;  /* 0x00000000fffff984 */ /* 0x000fe20000000800 */
[----:B------:R-:W-:Y:S01]  /*4d40*/  @!PT LDS RZ, [RZ] ;  /* 0x00000000fffff984 */ /* 0x000fe20000000800 */
[----:B------:R-:W-:Y:S01]  /*4d50*/  @!PT LDS RZ, [RZ] ;  /* 0x00000000fffff984 */ /* 0x000fe20000000800 */
[----:B------:R-:W-:Y:S01]  /*4d60*/  @!PT LDS RZ, [RZ] ;  /* 0x00000000fffff984 */ /* 0x000fe20000000800 */
[----:B------:R2:W-:Y:S06]  /*4d70*/  MEMBAR.ALL.CTA ;  /* 0x0000000000007992 */ /* 0x0005ec0000008000 */
[----:B--2---:R-:W2:Y:S01]  /*4d80*/  FENCE.VIEW.ASYNC.S ;  /* 0x00000000000073c6 */ /* 0x004ea20000000000 */
[----:B------:R-:W1:Y:S08]  /*4d90*/  @!P1 LDC R14, c[0x0][0xb20] ;  /* 0x0002c800ff0e9b82 */ /* 0x000e700000000800 */
[----:B------:R-:W1:Y:S01]  /*4da0*/  @!P1 LDC R9, c[0x0][0xb0c] ;  /* 0x0002c300ff099b82 */ /* 0x000e620000000800 */
[----:B--2---:R2:W-:Y:S01]  /*4db0*/  SYNCS.ARRIVE.TRANS64.RED.A1T0 RZ, [R0+URZ], RZ ;  /* 0x000000ff00ff79a7 */ /* 0x0045e200081004ff */
[----:B---3--:R-:W-:Y:S04]  /*4dc0*/  LOP3.LUT P4, RZ, R18, 0x1, RZ, 0xc0, !PT ;  /* 0x0000000112ff7812 */ /* 0x008fe8000788c0ff */
[----:B------:R-:W-:Y:S09]  /*4dd0*/  P2R R168, PR, RZ, 0x10 ;  /* 0x00000010ffa87803 */ /* 0x000ff20000000000 */
[----:B------:R-:W-:Y:S02]  /*4de0*/  @P4 MOV R77, R16 ;  /* 0x00000010004d4202 */ /* 0x000fe40000000f00 */
[----:B------:R-:W-:Y:S01]  /*4df0*/  @P4 LOP3.LUT R75, R17, 0xffff, RZ, 0xc0, !PT ;  /* 0x0000ffff114b4812 */ /* 0x000fe200078ec0ff */
[----:B--2-4-:R-:W-:Y:S06]  /*4e00*/  @!P0 BRA `(.L_x_85) ;  /* 0x0000000000a48947 */ /* 0x014fec0003800000 */
[----:B------:R-:W-:Y:S01]  /*4e10*/  IMAD.HI.U32 R24, R156, R71, RZ ;  /* 0x000000479c187227 */ /* 0x000fe200078e00ff */
[----:B------:R-:W-:Y:S02]  /*4e20*/  ISETP.NE.AND P0, PT, R70, 0x1, PT ;  /* 0x000000014600780c */ /* 0x000fe40003f05270 */
[----:B------:R-:W-:Y:S01]  /*4e30*/  ISETP.NE.AND P2, PT, R72, 0x1, PT ;  /* 0x000000014800780c */ /* 0x000fe20003f45270 */
[-C--:B------:R-:W-:Y:S01]  /*4e40*/  IMAD.HI.U32 R22, R157, R148.reuse, RZ ;  /* 0x000000949d167227 */ /* 0x080fe200078e00ff */
[----:B------:R-:W-:Y:S02]  /*4e50*/  SHF.R.U32.HI R23, RZ, R155, R24 ;  /* 0x0000009bff177219 */ /* 0x000fe40000011618 */
[----:B------:R-:W-:Y:S01]  /*4e60*/  ISETP.NE.AND P3, PT, R74, 0x1, PT ;  /* 0x000000014a00780c */ /* 0x000fe20003f65270 */
[----:B------:R-:W-:Y:S01]  /*4e70*/  IMAD.HI.U32 R28, R75, R71, RZ ;  /* 0x000000474b1c7227 */ /* 0x000fe200078e00ff */
[----:B------:R-:W-:Y:S02]  /*4e80*/  SHF.R.U32.HI R22, RZ, R149, R22 ;  /* 0x00000095ff167219 */ /* 0x000fe40000011616 */
[----:B------:R-:W-:Y:S01]  /*4e90*/  SEL R3, R156, R23, !P0 ;  /* 0x000000179c037207 */ /* 0x000fe20004000000 */
[----:B------:R-:W-:Y:S01]  /*4ea0*/  IMAD.HI.U32 R26, R77, R148, RZ ;  /* 0x000000944d1a7227 */ /* 0x000fe200078e00ff */
[----:B------:R-:W-:Y:S03]  /*4eb0*/  SEL R7, R157, R22, !P3 ;  /* 0x000000169d077207 */ /* 0x000fe60005800000 */
[-C--:B------:R-:W-:Y:S01]  /*4ec0*/  IMAD.HI.U32 R22, R3, R68.reuse, RZ ;  /* 0x0000004403167227 */ /* 0x080fe200078e00ff */
[----:B------:R-:W-:Y:S03]  /*4ed0*/  SHF.R.U32.HI R26, RZ, R149, R26 ;  /* 0x00000095ff1a7219 */ /* 0x000fe6000001161a */
[----:B------:R-:W-:Y:S01]  /*4ee0*/  IMAD.HI.U32 R24, R7, R68, RZ ;  /* 0x0000004407187227 */ /* 0x000fe200078e00ff */
[----:B------:R-:W-:Y:S02]  /*4ef0*/  @P2 SHF.R.U32.HI R3, RZ, R69, R22 ;  /* 0x00000045ff032219 */ /* 0x000fe40000011616 */
[----:B------:R-:W-:Y:S02]  /*4f00*/  SHF.R.U32.HI R22, RZ, R155, R28 ;  /* 0x0000009bff167219 */ /* 0x000fe4000001161c */
[----:B------:R-:W-:Y:S01]  /*4f10*/  @P2 SHF.R.U32.HI R7, RZ, R69, R24 ;  /* 0x00000045ff072219 */ /* 0x000fe20000011618 */
[C---:B------:R-:W-:Y:S01]  /*4f20*/  IMAD R2, R72.reuse, R3, RZ ;  /* 0x0000000348027224 */ /* 0x040fe200078e02ff */
[----:B------:R-:W-:Y:S02]  /*4f30*/  SEL R5, R75, R22, !P0 ;  /* 0x000000164b057207 */ /* 0x000fe40004000000 */
[----:B------:R-:W-:Y:S01]  /*4f40*/  SEL R3, R77, R26, !P3 ;  /* 0x0000001a4d037207 */ /* 0x000fe20005800000 */
[----:B------:R-:W-:Y:S01]  /*4f50*/  IMAD R4, R72, R7, RZ ;  /* 0x0000000748047224 */ /* 0x000fe200078e02ff */
[C---:B------:R-:W-:Y:S01]  /*4f60*/  ISETP.GE.AND P0, PT, R5.reuse, R2, PT ;  /* 0x000000020500720c */ /* 0x040fe20003f06270 */
[----:B------:R-:W-:Y:S03]  /*4f70*/  IMAD.HI.U32 R6, R5, R68, RZ ;  /* 0x0000004405067227 */ /* 0x000fe600078e00ff */
[----:B------:R-:W-:Y:S01]  /*4f80*/  ISETP.GE.OR P0, PT, R3, R4, P0 ;  /* 0x000000040300720c */ /* 0x000fe20000706670 */
[----:B------:R-:W-:Y:S01]  /*4f90*/  IMAD.MOV R4, RZ, RZ, -R3 ;  /* 0x000000ffff047224 */ /* 0x000fe200078e0a03 */
[-C--:B------:R-:W-:Y:S03]  /*4fa0*/  SHF.R.U32.HI R6, RZ, R69.reuse, R6 ;  /* 0x00000045ff067219 */ /* 0x080fe60000011606 */
[----:B------:R-:W-:Y:S01]  /*4fb0*/  IMAD R77, R74, R4, R77 ;  /* 0x000000044a4d7224 */ /* 0x000fe200078e024d */
[----:B------:R-:W-:Y:S05]  /*4fc0*/  SEL R15, R5, R6, !P2 ;  /* 0x00000006050f7207 */ /* 0x000fea0005000000 */
[----:B------:R-:W-:Y:S02]  /*4fd0*/  IMAD.MOV R6, RZ, RZ, -R15 ;  /* 0x000000ffff067224 */ /* 0x000fe400078e0a0f */
[C---:B------:R-:W-:Y:S04]  /*4fe0*/  @!P0 IMAD.HI.U32 R2, R3.reuse, R68, RZ ;  /* 0x0000004403028227 */ /* 0x040fe800078e00ff */
[----:B------:R-:W-:Y:S01]  /*4ff0*/  IMAD R6, R72, R6, R5 ;  /* 0x0000000648067224 */ /* 0x000fe200078e0205 */
[----:B------:R-:W-:Y:S04]  /*5000*/  @!P0 SHF.R.U32.HI R2, RZ, R69, R2 ;  /* 0x00000045ff028219 */ /* 0x000fe80000011602 */
[----:B------:R-:W-:Y:S02]  /*5010*/  @!P0 SEL R0, R3, R2, !P2 ;  /* 0x0000000203008207 */ /* 0x000fe40005000000 */
[----:B------:R-:W-:Y:S02]  /*5020*/  IADD3 R2, PT, PT, -R5, RZ, RZ ;  /* 0x000000ff05027210 */ /* 0x000fe40007ffe1ff */
[----:B------:R-:W-:Y:S01]  /*5030*/  @!P0 IADD3 R8, PT, PT, R15, -R0, RZ ;  /* 0x800000000f088210 */ /* 0x000fe20007ffe0ff */
[----:B------:R-:W-:Y:S02]  /*5040*/  @!P0 IMAD R0, R7, R6, R0 ;  /* 0x0000000607008224 */ /* 0x000fe400078e0200 */
[----:B------:R-:W-:Y:S02]  /*5050*/  IMAD R75, R70, R2, R75 ;  /* 0x00000002464b7224 */ /* 0x000fe400078e024b */
[----:B------:R-:W-:Y:S02]  /*5060*/  @!P0 IMAD R5, R8, R72, R3 ;  /* 0x0000004808058224 */ /* 0x000fe400078e0203 */
[----:B------:R-:W-:Y:S04]  /*5070*/  @!P0 IMAD.MOV.U32 R3, RZ, RZ, R0 ;  /* 0x000000ffff038224 */ /* 0x000fe800078e0000 */
[----:B------:R-:W-:Y:S02]  /*5080*/  IMAD R77, R3, R74, R77 ;  /* 0x0000004a034d7224 */ /* 0x000fe400078e024d */
[----:B------:R-:W-:Y:S07]  /*5090*/  IMAD R75, R5, R70, R75 ;  /* 0x00000046054b7224 */ /* 0x000fee00078e024b */
.L_x_85:
[----:B-1----:R-:W-:Y:S01]  /*50a0*/  @!P1 ISETP.NE.AND P0, PT, R10, 0x1, PT ;  /* 0x000000010a00980c */ /* 0x002fe20003f05270 */
[----:B------:R-:W-:Y:S01]  /*50b0*/  @!P1 IMAD.HI.U32 R0, R77, R12, RZ ;  /* 0x0000000c4d009227 */ /* 0x000fe200078e00ff */
[----:B------:R-:W-:Y:S01]  /*50c0*/  @!P1 ISETP.NE.AND P2, PT, R9, 0x1, PT ;  /* 0x000000010900980c */ /* 0x000fe20003f45270 */
[----:B------:R-:W-:Y:S01]  /*50d0*/  ULOP3.LUT UP0, URZ, UR48, 0x1b0, URZ, 0xc0, !UPT ;  /* 0x000001b030ff7892 */ /* 0x000fe2000f80c0ff */
[----:B------:R-:W-:Y:S01]  /*50e0*/  R2UR UR42, R21 ;  /* 0x00000000152a72ca */ /* 0x000fe200000e0000 */
[----:B------:R-:W-:Y:S01]  /*50f0*/  @!P1 IMAD.HI.U32 R3, R75, R11, RZ ;  /* 0x0000000b4b039227 */ /* 0x000fe200078e00ff */
[----:B------:R-:W-:Y:S02]  /*5100*/  @!P1 SHF.R.U32.HI R0, RZ, R13, R0 ;  /* 0x0000000dff009219 */ /* 0x000fe40000011600 */
[----:B------:R-:W-:Y:S01]  /*5110*/  R2UR UR41, R20 ;  /* 0x00000000142972ca */ /* 0x000fe200000e0000 */
[----:B------:R-:W-:Y:S01]  /*5120*/  VIADD R169, R169, 0x1 ;  /* 0x00000001a9a97836 */ /* 0x000fe20000000000 */
[----:B------:R-:W-:Y:S02]  /*5130*/  @!P1 SHF.R.U32.HI R2, RZ, R14, R3 ;  /* 0x0000000eff029219 */ /* 0x000fe40000011603 */
[----:B------:R-:W-:Y:S02]  /*5140*/  @!P1 SEL R3, R77, R0, !P2 ;  /* 0x000000004d039207 */ /* 0x000fe40005000000 */
[----:B------:R-:W-:Y:S02]  /*5150*/  @!P1 SEL R2, R75, R2, !P0 ;  /* 0x000000024b029207 */ /* 0x000fe40004000000 */
[----:B------:R-:W-:Y:S01]  /*5160*/  @P4 SHF.R.U32.HI R158, RZ, 0x10, R17 ;  /* 0x00000010ff9e4819 */ /* 0x000fe20000011611 */
[----:B------:R-:W-:Y:S02]  /*5170*/  USHF.L.U32 UR42, UR42, 0x7, URZ ;  /* 0x000000072a2a7899 */ /* 0x000fe400080006ff */
[----:B------:R-:W-:Y:S02]  /*5180*/  @!P1 IMAD.IADD R0, R2, 0x1, -R3 ;  /* 0x0000000102009824 */ /* 0x000fe400078e0a03 */
[----:B------:R-:W-:Y:S01]  /*5190*/  @!P1 IMAD.IADD R2, R3, 0x1, -R2 ;  /* 0x0000000103029824 */ /* 0x000fe200078e0a02 */
[----:B------:R-:W-:Y:S01]  /*51a0*/  USHF.L.U32 UR41, UR41, 0x8, URZ ;  /* 0x0000000829297899 */ /* 0x000fe200080006ff */
[----:B------:R-:W-:Y:S02]  /*51b0*/  @!P1 IMAD R77, R0, R9, R77 ;  /* 0x00000009004d9224 */ /* 0x000fe400078e024d */
[----:B------:R-:W-:Y:S01]  /*51c0*/  @!P1 IMAD R75, R2, R10, R75 ;  /* 0x0000000a024b9224 */ /* 0x000fe200078e024b */
[----:B------:R-:W-:Y:S08]  /*51d0*/  BRA.U !UP0, `(.L_x_86) ;  /* 0x0000000108407547 */ /* 0x000ff0000b800000 */
[----:B------:R-:W1:Y:S01]  /*51e0*/  LDCU.64 UR8, c[0x4][0x88] ;  /* 0x01001100ff0877ac */ /* 0x000e620008000a00 */
[----:B------:R-:W-:Y:S01]  /*51f0*/  MOV R3, 0x0 ;  /* 0x0000000000037802 */ /* 0x000fe20000000f00 */
[----:B------:R-:W-:Y:S02]  /*5200*/  HFMA2 R12, -RZ, RZ, 0, 5.9604644775390625e-08 ;  /* 0x00000001ff0c7431 */ /* 0x000fe400000001ff */
[----:B------:R-:W-:Y:S02]  /*5210*/  IMAD.MOV.U32 R8, RZ, RZ, 0x70 ;  /* 0x00000070ff087424 */ /* 0x000fe400078e00ff */
[----:B------:R-:W-:Y:S01]  /*5220*/  IMAD.MOV.U32 R13, RZ, RZ, RZ ;  /* 0x000000ffff0d7224 */ /* 0x000fe200078e00ff */
[----:B------:R-:W2:Y:S01]  /*5230*/  LDCU.64 UR6, c[0x4][0x90] ;  /* 0x01001200ff0677ac */ /* 0x000ea20008000a00 */
[----:B------:R-:W3:Y:S01]  /*5240*/  LDC.64 R2, c[0x4][R3] ;  /* 0x0100000003027b82 */ /* 0x000ee20000000a00 */
[----:B------:R-:W4:Y:S01]  /*5250*/  LDCU.64 UR4, c[0x4][0x8] ;  /* 0x01000100ff0477ac */ /* 0x000f220008000a00 */
[----:B-1----:R-:W-:Y:S01]  /*5260*/  MOV R5, UR9 ;  /* 0x0000000900057c02 */ /* 0x002fe20008000f00 */
[----:B------:R-:W-:Y:S01]  /*5270*/  IMAD.U32 R4, RZ, RZ, UR8 ;  /* 0x00000008ff047e24 */ /* 0x000fe2000f8e00ff */
[----:B--2---:R-:W-:Y:S01]  /*5280*/  MOV R7, UR7 ;  /* 0x0000000700077c02 */ /* 0x004fe20008000f00 */
[----:B------:R-:W-:Y:S01]  /*5290*/  IMAD.U32 R6, RZ, RZ, UR6 ;  /* 0x00000006ff067e24 */ /* 0x000fe2000f8e00ff */
[----:B----4-:R-:W-:Y:S01]  /*52a0*/  MOV R11, UR5 ;  /* 0x00000005000b7c02 */ /* 0x010fe20008000f00 */
[----:B------:R-:W-:Y:S02]  /*52b0*/  IMAD.U32 R10, RZ, RZ, UR4 ;  /* 0x00000004ff0a7e24 */ /* 0x000fe4000f8e00ff */
[----:B------:R-:W-:Y:S07]  /*52c0*/  LEPC R20, `(.L_x_86) ;  /* 0x000000001014794e */ /* 0x000fee0000000000 */
[----:B---3-5:R-:W-:Y:S05]  /*52d0*/  CALL.ABS.NOINC R2 ;  /* 0x0000000002007343 */ /* 0x028fea0003c00000 */
.L_x_86:
[----:B------:R-:W-:Y:S01]  /*52e0*/  LOP3.LUT P0, RZ, R166, 0x1b0, RZ, 0xc0, !PT ;  /* 0x000001b0a6ff7812 */ /* 0x000fe2000780c0ff */
[----:B------:R-:W-:Y:S11]  /*52f0*/  BSSY.RECONVERGENT B6, `(.L_x_87) ;  /* 0x0000013000067945 */ /* 0x000ff60003800200 */
[----:B------:R-:W-:Y:S01]  /*5300*/  @!UPT UIADD3 URZ, UPT, UPT, URZ, URZ, URZ ;  /* 0x000000fffffff290 */ /* 0x000fe2000fffe0ff */
[----:B------:R-:W-:Y:S05]  /*5310*/  @!P0 BRA `(.L_x_88) ;  /* 0x0000000000408947 */ /* 0x000fea0003800000 */
        /* <DEDUP_REMOVED lines=16> */
.L_x_88:
[----:B------:R-:W-:Y:S05]  /*5420*/  BSYNC.RECONVERGENT B6 ;  /* 0x0000000000067941 */ /* 0x000fea0003800200 */
.L_x_87:
[----:B------:R-:W-:Y:S01]  /*5430*/  ISETP.NE.U32.AND P4, PT, R146, RZ, PT ;  /* 0x000000ff9200720c */ /* 0x000fe20003f85070 */
[----:B------:R-:W-:Y:S01]  /*5440*/  UISETP.NE.AND UP2, UPT, UR50, URZ, UPT ;  /* 0x000000ff3200728c */ /* 0x000fe2000bf45270 */
[----:B------:R-:W-:Y:S01]  /*5450*/  ISETP.NE.U32.AND P2, PT, RZ, UR38, PT ;  /* 0x00000026ff007c0c */ /* 0x000fe2000bf45070 */
[----:B------:R-:W-:Y:S01]  /*5460*/  UISETP.NE.U32.AND UP1, UPT, UR44, URZ, UPT ;  /* 0x000000ff2c00728c */ /* 0x000fe2000bf25070 */
[----:B------:R-:W-:Y:S01]  /*5470*/  ISETP.NE.AND.EX P4, PT, R147, RZ, PT, P4 ;  /* 0x000000ff9300720c */ /* 0x000fe20003f85340 */
[----:B------:R-:W-:Y:S01]  /*5480*/  UPLOP3.LUT UP0, UPT, UPT, UPT, UPT, 0x40, 0x4 ;  /* 0x000000000004789c */ /* 0x000fe20003f0e870 */
[----:B------:R-:W-:Y:S01]  /*5490*/  ISETP.NE.AND.EX P2, PT, RZ, UR39, PT, P2 ;  /* 0x00000027ff007c0c */ /* 0x000fe2000bf45320 */
[----:B------:R-:W-:Y:S01]  /*54a0*/  UISETP.NE.AND.EX UP1, UPT, UR45, URZ, UPT, UP1 ;  /* 0x000000ff2d00728c */ /* 0x000fe2000bf25310 */
[----:B------:R-:W-:Y:S04]  /*54b0*/  PLOP3.LUT P1, PT, PT, PT, UP2, 0x80, 0x8 ;  /* 0x000000000008781c */ /* 0x000fe80003f2f028 */
[----:B------:R-:W-:Y:S06]  /*54c0*/  @UP2 UPLOP3.LUT UP0, UPT, UPT, UPT, UP1, 0x80, 0x8 ;  /* 0x000000000008289c */ /* 0x000fec0003f0f010 */
[----:B------:R-:W-:Y:S01]  /*54d0*/  PLOP3.LUT P0, PT, PT, PT, UP0, 0x80, 0x8 ;  /* 0x000000000008781c */ /* 0x000fe20003f0f008 */
[----:B------:R-:W-:Y:S01]  /*54e0*/  @!UPT UIADD3 URZ, UPT, UPT, URZ, URZ, URZ ;  /* 0x000000fffffff290 */ /* 0x000fe2000fffe0ff */
[----:B------:R-:W-:Y:S11]  /*54f0*/  BRA.U !UP1, `(.L_x_89) ;  /* 0x0000000109387547 */ /* 0x000ff6000b800000 */
[----:B------:R-:W-:Y:S01]  /*5500*/  UISETP.NE.U32.AND UP0, UPT, UR38, URZ, UPT ;  /* 0x000000ff2600728c */ /* 0x000fe2000bf05070 */
[----:B------:R-:W-:Y:S02]  /*5510*/  HFMA2 R0, -RZ, RZ, 0, 5.9604644775390625e-08 ;  /* 0x00000001ff007431 */ /* 0x000fe400000001ff */
[----:B------:R-:W-:Y:S01]  /*5520*/  IMAD.MOV.U32 R151, RZ, RZ, 0x1 ;  /* 0x00000001ff977424 */ /* 0x000fe200078e00ff */
[----:B------:R-:W-:Y:S06]  /*5530*/  UISETP.NE.AND.EX UP0, UPT, UR39, URZ, UPT, UP0 ;  /* 0x000000ff2700728c */ /* 0x000fec000bf05300 */
[----:B------:R-:W-:Y:S05]  /*5540*/  PLOP3.LUT P3, PT, PT, PT, UP0, 0x80, 0x8 ;  /* 0x000000000008781c */ /* 0x000fea0003f6f008 */
[----:B------:R-:W1:Y:S01]  /*5550*/  @UP0 LDCU.64 UR6, c[0x0][0x888] ;  /* 0x00011100ff0607ac */ /* 0x000e620008000a00 */
[----:B------:R-:W-:Y:S07]  /*5560*/  @UP0 UIMAD UR4, UR36, UR44, URZ ;  /* 0x0000002c240402a4 */ /* 0x000fee000f8e02ff */
[----:B------:R-:W-:Y:S01]  /*5570*/  @!P3 PRMT R151, R0, 0x7610, R151 ;  /* 0x000076100097b816 */ /* 0x000fe20000000097 */
[----:B-1----:R-:W-:Y:S03]  /*5580*/  @UP0 UIMAD.WIDE UR6, UR4, 0x4, UR6 ;  /* 0x00000004040608a5 */ /* 0x002fe6000f8e0206 */
[----:B------:R-:W1:Y:S03]  /*5590*/  @!UP0 LDCU UR4, c[0x0][0x880] ;  /* 0x00011000ff0487ac */ /* 0x000e660008000800 */
[----:B------:R-:W-:Y:S01]  /*55a0*/  IMAD.U32 R2, RZ, RZ, UR6 ;  /* 0x00000006ff027e24 */ /* 0x000fe2000f8e00ff */
[----:B------:R-:W-:Y:S05]  /*55b0*/  MOV R3, UR7 ;  /* 0x0000000700037c02 */ /* 0x000fea0008000f00 */
[----:B-----5:R2:W5:Y:S02]  /*55c0*/  @P3 LDG.E R82, desc[UR46][R2.64] ;  /* 0x0000002e02523981 */ /* 0x020564000c1e1900 */
[----:B-12---:R-:W-:Y:S02]  /*55d0*/  @!P3 IMAD.U32 R82, RZ, RZ, UR4 ;  /* 0x00000004ff52be24 */ /* 0x006fe4000f8e00ff */
.L_x_89:
[----:B------:R-:W-:Y:S05]  /*55e0*/  @!P4 BRA `(.L_x_90) ;  /* 0x000000000020c947 */ /* 0x000fea0003800000 */
[----:B------:R-:W-:Y:S04]  /*55f0*/  ISETP.NE.U32.AND P3, PT, R144, RZ, PT ;  /* 0x000000ff9000720c */ /* 0x000fe80003f65070 */
[----:B------:R-:W-:Y:S11]  /*5600*/  ISETP.NE.AND.EX P3, PT, R145, RZ, PT, P3 ;  /* 0x000000ff9100720c */ /* 0x000ff60003f65330 */
[----:B------:R-:W-:Y:S02]  /*5610*/  @!UPT UIADD3 URZ, UPT, UPT, URZ, URZ, URZ ;  /* 0x000000fffffff290 */ /* 0x000fe4000fffe0ff */
[----:B------:R-:W1:Y:S01]  /*5620*/  @P3 LDC.64 R2, c[0x0][0x8a8] ;  /* 0x00022a00ff023b82 */ /* 0x000e620000000a00 */
[----:B------:R-:W-:Y:S04]  /*5630*/  @P3 IMAD R0, R146, UR36, RZ ;  /* 0x0000002492003c24 */ /* 0x000fe8000f8e02ff */
[----:B-1----:R-:W-:Y:S05]  /*5640*/  @P3 IMAD.WIDE R2, R0, 0x4, R2 ;  /* 0x0000000400023825 */ /* 0x002fea00078e0202 */
[----:B-----5:R1:W5:Y:S02]  /*5650*/  @P3 LDG.E R78, desc[UR46][R2.64] ;  /* 0x0000002e024e3981 */ /* 0x020364000c1e1900 */
[----:B-1----:R-:W2:Y:S02]  /*5660*/  @!P3 LDC R78, c[0x0][0x8a0] ;  /* 0x00022800ff4ebb82 */ /* 0x002ea40000000800 */
.L_x_90:
[----:B-----5:R-:W-:Y:S01]  /*5670*/  ISETP.NE.AND P4, PT, R82, RZ, PT ;  /* 0x000000ff5200720c */ /* 0x020fe20003f85270 */
[----:B------:R-:W-:Y:S01]  /*5680*/  BSSY B1, `(.L_x_91) ;  /* 0x0000048000017945 */ /* 0x000fe20003800000 */
[----:B------:R-:W-:Y:S01]  /*5690*/  SEL R7, RZ, 0xffffffff, P2 ;  /* 0xffffffffff077807 */ /* 0x000fe20001000000 */
[----:B------:R-:W-:Y:S01]  /*56a0*/  IMAD.MOV.U32 R109, RZ, RZ, 0x1 ;  /* 0x00000001ff6d7424 */ /* 0x000fe200078e00ff */
[----:B------:R-:W-:Y:S01]  /*56b0*/  LOP3.LUT P3, RZ, R151, 0xff, RZ, 0xc0, !PT ;  /* 0x000000ff97ff7812 */ /* 0x000fe2000786c0ff */
[----:B------:R-:W-:Y:S01]  /*56c0*/  IMAD R80, R76, 0x100, R79 ;  /* 0x000001004c507824 */ /* 0x000fe200078e024f */
[----:B------:R-:W-:Y:S02]  /*56d0*/  @P1 SEL R0, RZ, 0xffffffff, P4 ;  /* 0xffffffffff001807 */ /* 0x000fe40002000000 */
[----:B------:R-:W-:Y:S02]  /*56e0*/  CS2R R98, SRZ ;  /* 0x0000000000627805 */ /* 0x000fe4000001ff00 */
[----:B------:R-:W-:Y:S02]  /*56f0*/  LEA R3, R160, UR49, 0x3 ;  /* 0x00000031a0037c11 */ /* 0x000fe4000f8e18ff */
[----:B------:R-:W-:Y:S02]  /*5700*/  CS2R R96, SRZ ;  /* 0x0000000000607805 */ /* 0x000fe4000001ff00 */
[----:B------:R-:W-:Y:S02]  /*5710*/  @P0 SEL R0, R7, R0, !P3 ;  /* 0x0000000007000207 */ /* 0x000fe40005800000 */
[----:B------:R-:W-:Y:S02]  /*5720*/  CS2R R94, SRZ ;  /* 0x00000000005e7805 */ /* 0x000fe4000001ff00 */
[----:B------:R-:W-:Y:S02]  /*5730*/  LEA R108, R76, UR49, 0x3 ;  /* 0x000000314c6c7c11 */ /* 0x000fe4000f8e18ff */
[----:B------:R-:W-:Y:S02]  /*5740*/  CS2R R92, SRZ ;  /* 0x00000000005c7805 */ /* 0x000fe4000001ff00 */
[----:B------:R-:W-:Y:S02]  /*5750*/  @P1 LOP3.LUT R0, R0, 0x1, RZ, 0xc0, !PT ;  /* 0x0000000100001812 */ /* 0x000fe400078ec0ff */
[----:B------:R-:W-:Y:S02]  /*5760*/  CS2R R90, SRZ ;  /* 0x00000000005a7805 */ /* 0x000fe4000001ff00 */
[----:B------:R-:W-:Y:S02]  /*5770*/  SHF.L.U32 R5, R162, 0x1f, RZ ;  /* 0x0000001fa2057819 */ /* 0x000fe400000006ff */
[----:B------:R-:W-:Y:S02]  /*5780*/  CS2R R88, SRZ ;  /* 0x0000000000587805 */ /* 0x000fe4000001ff00 */
[----:B------:R-:W-:Y:S02]  /*5790*/  ISETP.NE.U32.OR P6, PT, R0, 0x1, !P1 ;  /* 0x000000010000780c */ /* 0x000fe40004fc5470 */
[----:B------:R-:W-:Y:S02]  /*57a0*/  CS2R R102, SRZ ;  /* 0x0000000000667805 */ /* 0x000fe4000001ff00 */
[----:B------:R-:W-:Y:S02]  /*57b0*/  PLOP3.LUT P2, PT, PT, PT, UP1, 0x80, 0x8 ;  /* 0x000000000008781c */ /* 0x000fe40003f4f018 */
[----:B------:R-:W-:Y:S02]  /*57c0*/  CS2R R100, SRZ ;  /* 0x0000000000647805 */ /* 0x000fe4000001ff00 */
[----:B------:R-:W-:Y:S02]  /*57d0*/  SEL R0, RZ, 0xffffffff, P4 ;  /* 0xffffffffff007807 */ /* 0x000fe40002000000 */
[----:B------:R-:W-:Y:S03]  /*57e0*/  P2R R117, PR, RZ, 0x40 ;  /* 0x00000040ff757803 */ /* 0x000fe60000000000 */
[----:B------:R-:W-:Y:S04]  /*57f0*/  @P6 SHF.L.U32 R2, R159, 0x1f, RZ ;  /* 0x0000001f9f026819 */ /* 0x000fe800000006ff */
[----:B------:R-:W-:Y:S01]  /*5800*/  @P2 SEL R0, R7, R0, !P3 ;  /* 0x0000000007002207 */ /* 0x000fe20005800000 */
[----:B------:R-:W1:Y:S03]  /*5810*/  @P6 SYNCS.PHASECHK.TRANS64.TRYWAIT P1, [R3+URZ+0x70], R2 ;  /* 0x00007002030065a7 */ /* 0x000e6600080211ff */
[----:B------:R-:W-:Y:S04]  /*5820*/  LOP3.LUT R0, R0, 0x1, RZ, 0xc0, !PT ;  /* 0x0000000100007812 */ /* 0x000fe800078ec0ff */
[----:B------:R-:W-:Y:S04]  /*5830*/  ISETP.NE.U32.AND P5, PT, R0, 0x1, PT ;  /* 0x000000010000780c */ /* 0x000fe80003fa5070 */
[----:B------:R-:W-:Y:S01]  /*5840*/  P2R R110, PR, RZ, 0x20 ;  /* 0x00000020ff6e7803 */ /* 0x000fe20000000000 */
[----:B------:R3:W4:Y:S01]  /*5850*/  SYNCS.PHASECHK.TRANS64.TRYWAIT P0, [R108+URZ+0xe0], R5 ;  /* 0x0000e0056c0075a7 */ /* 0x00072200080011ff */
[----:B-1----:R-:W-:Y:S01]  /*5860*/  @P6 SEL R109, RZ, 0x1, !P1 ;  /* 0x00000001ff6d6807 */ /* 0x002fe20004800000 */
[----:B---3--:R-:W-:Y:S06]  /*5870*/  @!P6 BRA `(.L_x_92) ;  /* 0x0000000000a0e947 */ /* 0x008fec0003800000 */
[----:B------:R-:W-:Y:S01]  /*5880*/  @P5 IMAD R7, R160, 0x2000, R153 ;  /* 0x00002000a0075824 */ /* 0x000fe200078e0299 */
[----:B------:R-:W-:Y:S01]  /*5890*/  ISETP.NE.AND P1, PT, R109, RZ, PT ;  /* 0x000000ff6d00720c */ /* 0x000fe20003f25270 */
[----:B------:R-:W-:Y:S01]  /*58a0*/  BSSY B0, `(.L_x_93) ;  /* 0x0000011000007945 */ /* 0x000fe20003800000 */
[----:B------:R-:W-:Y:S01]  /*58b0*/  CS2R R102, SRZ ;  /* 0x0000000000667805 */ /* 0x000fe2000001ff00 */
[----:B------:R-:W-:Y:S01]  /*58c0*/  @P5 VIADD R2, R7, UR49 ;  /* 0x0000003107025c36 */ /* 0x000fe20008000000 */
[----:B------:R-:W-:Y:S02]  /*58d0*/  CS2R R100, SRZ ;  /* 0x0000000000647805 */ /* 0x000fe4000001ff00 */
[----:B------:R-:W-:Y:S02]  /*58e0*/  CS2R R90, SRZ ;  /* 0x00000000005a7805 */ /* 0x000fe4000001ff00 */
[----:B------:R-:W-:Y:S01]  /*58f0*/  CS2R R88, SRZ ;  /* 0x0000000000587805 */ /* 0x000fe2000001ff00 */
[--C-:B------:R-:W-:Y:S01]  /*5900*/  @P5 IMAD.IADD R6, R165, 0x1, R2.reuse ;  /* 0x00000001a5065824 */ /* 0x100fe200078e0202 */
[----:B------:R-:W-:Y:S01]  /*5910*/  CS2R R94, SRZ ;  /* 0x00000000005e7805 */ /* 0x000fe2000001ff00 */
[--C-:B------:R-:W-:Y:S01]  /*5920*/  @P5 IMAD.IADD R4, R164, 0x1, R2.reuse ;  /* 0x00000001a4045824 */ /* 0x100fe200078e0202 */
[----:B------:R-:W-:Y:S01]  /*5930*/  CS2R R92, SRZ ;  /* 0x00000000005c7805 */ /* 0x000fe2000001ff00 */
[----:B------:R-:W-:Y:S01]  /*5940*/  @P5 IMAD R2, R163, 0x10, R2 ;  /* 0x00000010a3025824 */ /* 0x000fe200078e0202 */
[----:B------:R-:W-:Y:S02]  /*5950*/  CS2R R98, SRZ ;  /* 0x0000000000627805 */ /* 0x000fe4000001ff00 */
[----:B------:R-:W-:Y:S01]  /*5960*/  CS2R R96, SRZ ;  /* 0x0000000000607805 */ /* 0x000fe2000001ff00 */
[----:B------:R-:W-:Y:S06]  /*5970*/  @P1 BRA `(.L_x_94) ;  /* 0x00000000000c1947 */ /* 0x000fec0003800000 */
[----:B------:R-:W-:Y:S04]  /*5980*/  SHF.L.U32 R0, R159, 0x1f, RZ ;  /* 0x0000001f9f007819 */ /* 0x000fe800000006ff */
[----:B------:R-:W1:Y:S02]  /*5990*/  SYNCS.PHASECHK.TRANS64.TRYWAIT P1, [R3+URZ+0x70], R0 ;  /* 0x00007000030075a7 */ /* 0x000e6400080211ff */
[----:B-1----:R-:W-:Y:S05]  /*59a0*/  @!P1 BRA `(.L_x_95) ;  /* 0x0000006000a89947 */ /* 0x002fea0003800000 */
.L_x_94:
[----:B------:R-:W-:Y:S05]  /*59b0*/  BSYNC B0 ;  /* 0x0000000000007941 */ /* 0x000fea0003800000 */
.L_x_93:
[----:B------:R-:W-:Y:S01]  /*59c0*/  ISETP.NE.AND P1, PT, R110, RZ, PT ;  /* 0x000000ff6e00720c */ /* 0x000fe20003f25270 */
[----:B-1----:R-:W-:Y:S02]  /*59d0*/  VIADD R3, R3, 0x90 ;  /* 0x0000009003037836 */ /* 0x002fe40000000000 */
[----:B------:R-:W-:Y:S02]  /*59e0*/  IMAD.U32 R0, RZ, RZ, UR37 ;  /* 0x00000025ff007e24 */ /* 0x000fe4000f8e00ff */
[----:B------:R-:W-:Y:S03]  /*59f0*/  VIADD R160, R160, 0x1 ;  /* 0x00000001a0a07836 */ /* 0x000fe60000000000 */
[----:B------:R-:W-:Y:S05]  /*5a00*/  PRMT R0, R0, 0x654, R3 ;  /* 0x0000065400007816 */ /* 0x000fea0000000003 */
[----:B------:R1:W3:Y:S04]  /*5a10*/  @P1 LDS.128 R100, [R7+UR49+0x200] ;  /* 0x0002003107641984 */ /* 0x0002e80008000c00 */
[----:B------:R1:W1:Y:S04]  /*5a20*/  @P1 LDS.128 R88, [R6+0x200] ;  /* 0x0002000006581984 */ /* 0x0002680000000c00 */
[----:B------:R1:W1:Y:S04]  /*5a30*/  @P1 LDS.128 R92, [R4+0x200] ;  /* 0x00020000045c1984 */ /* 0x0002680000000c00 */
[----:B------:R1:W1:Y:S01]  /*5a40*/  @P1 LDS.128 R96, [R2+0x200] ;  /* 0x0002000002601984 */ /* 0x0002620000000c00 */
[C---:B------:R-:W-:Y:S01]  /*5a50*/  ISETP.NE.AND P1, PT, R160.reuse, 0x4, PT ;  /* 0x00000004a000780c */ /* 0x040fe20003f25270 */
[----:B------:R-:W-:Y:S01]  /*5a60*/  @!PT LDS RZ, [RZ] ;  /* 0x00000000fffff984 */ /* 0x000fe20000000800 */
[----:B------:R-:W-:Y:S01]  /*5a70*/  @!PT LDS RZ, [RZ] ;  /* 0x00000000fffff984 */ /* 0x000fe20000000800 */
[----:B------:R-:W-:Y:S01]  /*5a80*/  @!PT LDS RZ, [RZ] ;  /* 0x00000000fffff984 */ /* 0x000fe20000000800 */
[----:B------:R-:W-:Y:S01]  /*5a90*/  @!PT LDS RZ, [RZ] ;  /* 0x00000000fffff984 */ /* 0x000fe20000000800 */
[----:B------:R5:W-:Y:S06]  /*5aa0*/  MEMBAR.ALL.CTA ;  /* 0x0000000000007992 */ /* 0x000bec0000008000 */
[----:B-----5:R-:W5:Y:S01]  /*5ab0*/  FENCE.VIEW.ASYNC.S ;  /* 0x00000000000073c6 */ /* 0x020f620000000000 */
[----:B------:R-:W-:Y:S01]  /*5ac0*/  SEL R160, R160, RZ, P1 ;  /* 0x000000ffa0a07207 */ /* 0x000fe20000800000 */
[----:B-----5:R5:W-:Y:S02]  /*5ad0*/  SYNCS.ARRIVE.TRANS64.RED.A1T0 RZ, [R0+URZ], RZ ;  /* 0x000000ff00ff79a7 */ /* 0x020be400081004ff */
[----:B-----5:R-:W-:Y:S04]  /*5ae0*/  SEL R0, RZ, 0x1, P1 ;  /* 0x00000001ff007807 */ /* 0x020fe80000800000 */
[----:B---3--:R-:W-:Y:S02]  /*5af0*/  LOP3.LUT R159, R159, R0, RZ, 0x3c, !PT ;  /* 0x000000009f9f7212 */ /* 0x008fe400078e3cff */
.L_x_92:
[----:B------:R-:W-:Y:S05]  /*5b00*/  BSYNC B1 ;  /* 0x0000000000017941 */ /* 0x000fea0003800000 */
.L_x_91:
[----:B------:R-:W-:Y:S04]  /*5b10*/  SHF.R.U32.HI R3, RZ, 0x15, R80 ;  /* 0x00000015ff037819 */ /* 0x000fe80000011650 */
[----:B------:R-:W-:Y:S01]  /*5b20*/  LOP3.LUT P1, RZ, R3, 0x3, R154, 0x48, !PT ;  /* 0x0000000303ff7812 */ /* 0x000fe2000782489a */
[----:B------:R-:W-:Y:S01]  /*5b30*/  @!UPT UIADD3 URZ, UPT, UPT, URZ, URZ, URZ ;  /* 0x000000fffffff290 */ /* 0x000fe2000fffe0ff */
[----:B----4-:R-:W-:Y:S11]  /*5b40*/  @P0 BRA `(.L_x_96) ;  /* 0x0000000000080947 */ /* 0x010ff60003800000 */
[----:B------:R-:W3:Y:S02]  /*5b50*/  SYNCS.PHASECHK.TRANS64.TRYWAIT P0, [R108+URZ+0xe0], R5 ;  /* 0x0000e0056c0075a7 */ /* 0x000ee400080011ff */
[----:B---3--:R-:W-:Y:S05]  /*5b60*/  @!P0 BRA `(.L_x_97) ;  /* 0x00000060004c8947 */ /* 0x008fea0003800000 */
.L_x_96:
[----:B------:R-:W-:Y:S05]  /*5b70*/  @!P1 BRA `(.L_x_98) ;  /* 0x0000000000409947 */ /* 0x000fea0003800000 */
[----:B------:R-:W3:Y:S01]  /*5b80*/  LDCU.64 UR8, c[0x4][0x78] ;  /* 0x01000f00ff0877ac */ /* 0x000ee20008000a00 */
[----:B------:R-:W-:Y:S01]  /*5b90*/  MOV R3, 0x0 ;  /* 0x0000000000037802 */ /* 0x000fe20000000f00 */
[----:B------:R-:W-:Y:S02]  /*5ba0*/  HFMA2 R12, -RZ, RZ, 0, 5.9604644775390625e-08 ;  /* 0x00000001ff0c7431 */ /* 0x000fe400000001ff */
[----:B------:R-:W-:Y:S02]  /*5bb0*/  IMAD.MOV.U32 R8, RZ, RZ, 0x192 ;  /* 0x00000192ff087424 */ /* 0x000fe400078e00ff */
[----:B------:R-:W-:Y:S01]  /*5bc0*/  IMAD.MOV.U32 R13, RZ, RZ, RZ ;  /* 0x000000ffff0d7224 */ /* 0x000fe200078e00ff */
[----:B------:R-:W4:Y:S01]  /*5bd0*/  LDCU.64 UR6, c[0x4][0x80] ;  /* 0x01001000ff0677ac */ /* 0x000f220008000a00 */
[----:B-1----:R-:W1:Y:S01]  /*5be0*/  LDC.64 R2, c[0x4][R3] ;  /* 0x0100000003027b82 */ /* 0x002e620000000a00 */
[----:B------:R-:W5:Y:S01]  /*5bf0*/  LDCU.64 UR4, c[0x4][0x18] ;  /* 0x01000300ff0477ac */ /* 0x000f620008000a00 */
[----:B---3--:R-:W-:Y:S01]  /*5c00*/  MOV R5, UR9 ;  /* 0x0000000900057c02 */ /* 0x008fe20008000f00 */
[----:B------:R-:W-:Y:S01]  /*5c10*/  IMAD.U32 R4, RZ, RZ, UR8 ;  /* 0x00000008ff047e24 */ /* 0x000fe2000f8e00ff */
[----:B----4-:R-:W-:Y:S01]  /*5c20*/  MOV R7, UR7 ;  /* 0x0000000700077c02 */ /* 0x010fe20008000f00 */
[----:B------:R-:W-:Y:S01]  /*5c30*/  IMAD.U32 R6, RZ, RZ, UR6 ;  /* 0x00000006ff067e24 */ /* 0x000fe2000f8e00ff */
[----:B-----5:R-:W-:Y:S01]  /*5c40*/  MOV R11, UR5 ;  /* 0x00000005000b7c02 */ /* 0x020fe20008000f00 */
[----:B------:R-:W-:Y:S02]  /*5c50*/  IMAD.U32 R10, RZ, RZ, UR4 ;  /* 0x00000004ff0a7e24 */ /* 0x000fe4000f8e00ff */
[----:B------:R-:W-:Y:S07]  /*5c60*/  LEPC R20, `(.L_x_98) ;  /* 0x000000001014794e */ /* 0x000fee0000000000 */
[----:B-12---:R-:W-:Y:S05]  /*5c70*/  CALL.ABS.NOINC R2 ;  /* 0x0000000002007343 */ /* 0x006fea0003c00000 */
.L_x_98:
[----:B------:R-:W-:Y:S01]  /*5c80*/  SHF.L.U32 R83, R100, 0x10, RZ ;  /* 0x0000001064537819 */ /* 0x000fe200000006ff */
[----:B------:R-:W-:Y:S05]  /*5c90*/  WARPSYNC.ALL ;  /* 0x0000000000007948 */ /* 0x000fea0003800000 */
[----:B------:R-:W-:Y:S01]  /*5ca0*/  R2UR UR4, R80 ;  /* 0x00000000500472ca */ /* 0x000fe200000e0000 */
[----:B------:R-:W-:Y:S01]  /*5cb0*/  BSSY.RECONVERGENT B0, `(.L_x_99) ;  /* 0x0000121000007945 */ /* 0x000fe20003800200 */
[----:B------:R-:W-:Y:S02]  /*5cc0*/  IADD3 R111, PT, PT, R153, UR49, RZ ;  /* 0x00000031996f7c10 */ /* 0x000fe4000fffe0ff */
[----:B------:R-:W-:Y:S02]  /*5cd0*/  SHF.L.U32 R116, R163, 0x4, RZ ;  /* 0x00000004a3747819 */ /* 0x000fe400000006ff */
[-C--:B------:R-:W-:Y:S02]  /*5ce0*/  IADD3 R172, PT, PT, R165, R111.reuse, RZ ;  /* 0x0000006fa5ac7210 */ /* 0x080fe40007ffe0ff */
[----:B------:R-:W-:Y:S02]  /*5cf0*/  IADD3 R171, PT, PT, R164, R111, RZ ;  /* 0x0000006fa4ab7210 */ /* 0x000fe40007ffe0ff */
[----:B------:R-:W-:Y:S02]  /*5d00*/  IADD3 R170, PT, PT, R111, R116, RZ ;  /* 0x000000746faa7210 */ /* 0x000fe40007ffe0ff */
[C---:B------:R-:W-:Y:S01]  /*5d10*/  PRMT R81, R100.reuse, 0x8880, RZ ;  /* 0x0000888064517816 */ /* 0x040fe200000000ff */
[----:B-1-3--:R-:W2:Y:S01]  /*5d20*/  LDTM.x64 R4, tmem[UR4] ;  /* 0x00000004000479ee */ /* 0x00aea20008340000 */
[----:B------:R-:W-:Y:S02]  /*5d30*/  SHF.R.S32.HI R83, RZ, 0x18, R83 ;  /* 0x00000018ff537819 */ /* 0x000fe40000011453 */
[----:B------:R-:W-:Y:S02]  /*5d40*/  SHF.R.S32.HI R86, RZ, 0x18, R101 ;  /* 0x00000018ff567819 */ /* 0x000fe40000011465 */
[----:B------:R-:W-:Y:S02]  /*5d50*/  SHF.L.U32 R84, R100, 0x8, RZ ;  /* 0x0000000864547819 */ /* 0x000fe400000006ff */
[----:B------:R-:W-:Y:S02]  /*5d60*/  SHF.L.U32 R85, R101, 0x8, RZ ;  /* 0x0000000865557819 */ /* 0x000fe400000006ff */
[----:B------:R-:W-:Y:S02]  /*5d70*/  SHF.R.S32.HI R84, RZ, 0x18, R84 ;  /* 0x00000018ff547819 */ /* 0x000fe40000011454 */
[----:B------:R-:W-:Y:S02]  /*5d80*/  SHF.R.S32.HI R85, RZ, 0x18, R85 ;  /* 0x00000018ff557819 */ /* 0x000fe40000011455 */
[----:B------:R-:W-:Y:S02]  /*5d90*/  SHF.L.U32 R87, R98, 0x8, RZ ;  /* 0x0000000862577819 */ /* 0x000fe400000006ff */
[----:B------:R-:W-:Y:S02]  /*5da0*/  ISETP.NE.AND P0, PT, R167, RZ, PT ;  /* 0x000000ffa700720c */ /* 0x000fe40003f05270 */
[----:B------:R-:W-:Y:S02]  /*5db0*/  SHF.R.S32.HI R87, RZ, 0x18, R87 ;  /* 0x00000018ff577819 */ /* 0x000fe40000011457 */
[----:B------:R-:W-:Y:S02]  /*5dc0*/  ISETP.NE.AND P6, PT, R117, RZ, PT ;  /* 0x000000ff7500720c */ /* 0x000fe40003fc5270 */
[----:B------:R-:W-:Y:S01]  /*5dd0*/  LEA R118, R160, UR49, 0x3 ;  /* 0x00000031a0767c11 */ /* 0x000fe2000f8e18ff */
[C---:B--2---:R-:W-:Y:S02]  /*5de0*/  IMAD R0, R78.reuse, R4, RZ ;  /* 0x000000044e007224 */ /* 0x044fe400078e02ff */
[C---:B------:R-:W-:Y:S02]  /*5df0*/  IMAD R2, R78.reuse, R5, RZ ;  /* 0x000000054e027224 */ /* 0x040fe400078e02ff */
[----:B------:R-:W-:Y:S02]  /*5e00*/  IMAD R3, R78, R6, RZ ;  /* 0x000000064e037224 */ /* 0x000fe400078e02ff */
[-C--:B------:R-:W-:Y:S01]  /*5e10*/  IMAD R0, R81, R82.reuse, R0 ;  /* 0x0000005251007224 */ /* 0x080fe200078e0200 */
[----:B------:R-:W-:Y:S01]  /*5e20*/  SHF.R.S32.HI R81, RZ, 0x18, R100 ;  /* 0x00000018ff517819 */ /* 0x000fe20000011464 */
[-C--:B------:R-:W-:Y:S01]  /*5e30*/  IMAD R2, R83, R82.reuse, R2 ;  /* 0x0000005253027224 */ /* 0x080fe200078e0202 */
[C---:B------:R-:W-:Y:S01]  /*5e40*/  PRMT R83, R101.reuse, 0x8880, RZ ;  /* 0x0000888065537816 */ /* 0x040fe200000000ff */
[----:B------:R-:W-:Y:S01]  /*5e50*/  IMAD R3, R84, R82, R3 ;  /* 0x0000005254037224 */ /* 0x000fe200078e0203 */
[----:B------:R-:W-:Y:S01]  /*5e60*/  SHF.L.U32 R84, R101, 0x10, RZ ;  /* 0x0000001065547819 */ /* 0x000fe200000006ff */
[C---:B------:R-:W-:Y:S01]  /*5e70*/  IMAD R7, R78.reuse, R7, RZ ;  /* 0x000000074e077224 */ /* 0x040fe200078e02ff */
[----:B------:R-:W-:Y:S01]  /*5e80*/  @P6 SHF.L.U32 R119, R159, 0x1f, RZ ;  /* 0x0000001f9f776819 */ /* 0x000fe200000006ff */
[C---:B------:R-:W-:Y:S01]  /*5e90*/  IMAD R4, R78.reuse, R8, RZ ;  /* 0x000000084e047224 */ /* 0x040fe200078e02ff */
[----:B------:R-:W-:Y:S01]  /*5ea0*/  SHF.R.S32.HI R84, RZ, 0x18, R84 ;  /* 0x00000018ff547819 */ /* 0x000fe20000011454 */
[----:B------:R-:W-:Y:S02]  /*5eb0*/  IMAD R5, R78, R9, RZ ;  /* 0x000000094e057224 */ /* 0x000fe400078e02ff */
[----:B------:R-:W-:Y:S01]  /*5ec0*/  IMAD R7, R81, R82, R7 ;  /* 0x0000005251077224 */ /* 0x000fe200078e0207 */
[----:B------:R-:W-:Y:S01]  /*5ed0*/  PRMT R81, R102, 0x8880, RZ ;  /* 0x0000888066517816 */ /* 0x000fe200000000ff */
[----:B------:R-:W-:Y:S02]  /*5ee0*/  IMAD R6, R78, R10, RZ ;  /* 0x0000000a4e067224 */ /* 0x000fe400078e02ff */
[-C--:B------:R-:W-:Y:S01]  /*5ef0*/  IMAD R4, R83, R82.reuse, R4 ;  /* 0x0000005253047224 */ /* 0x080fe200078e0204 */
[----:B------:R-:W-:Y:S01]  /*5f00*/  I2IP.S8.S32.SAT R105, R7, R3, RZ ;  /* 0x0000000307697239 */ /* 0x000fe200000014ff */
[----:B------:R-:W-:Y:S01]  /*5f10*/  IMAD R5, R84, R82, R5 ;  /* 0x0000005254057224 */ /* 0x000fe200078e0205 */
[----:B------:R-:W-:Y:S01]  /*5f20*/  SHF.L.U32 R83, R102, 0x10, RZ ;  /* 0x0000001066537819 */ /* 0x000fe200000006ff */
[----:B------:R-:W-:Y:S01]  /*5f30*/  IMAD R11, R78, R11, RZ ;  /* 0x0000000b4e0b7224 */ /* 0x000fe200078e02ff */
[----:B------:R-:W-:Y:S01]  /*5f40*/  I2IP.S8.S32.SAT R104, R2, R0, R105 ;  /* 0x0000000002687239 */ /* 0x000fe20000001469 */
[----:B------:R-:W-:Y:S01]  /*5f50*/  IMAD R6, R85, R82, R6 ;  /* 0x0000005255067224 */ /* 0x000fe200078e0206 */
[----:B------:R-:W-:Y:S01]  /*5f60*/  SHF.R.S32.HI R83, RZ, 0x18, R83 ;  /* 0x00000018ff537819 */ /* 0x000fe20000011453 */
[----:B------:R-:W-:Y:S01]  /*5f70*/  IMAD R8, R78, R12, RZ ;  /* 0x0000000c4e087224 */ /* 0x000fe200078e02ff */
[----:B------:R-:W-:Y:S01]  /*5f80*/  SHF.L.U32 R85, R102, 0x8, RZ ;  /* 0x0000000866557819 */ /* 0x000fe200000006ff */
[----:B------:R-:W-:Y:S02]  /*5f90*/  IMAD R9, R78, R13, RZ ;  /* 0x0000000d4e097224 */ /* 0x000fe400078e02ff */
[----:B------:R-:W-:Y:S01]  /*5fa0*/  IMAD R11, R86, R82, R11 ;  /* 0x00000052560b7224 */ /* 0x000fe200078e020b */
[----:B------:R-:W-:Y:S01]  /*5fb0*/  SHF.R.S32.HI R85, RZ, 0x18, R85 ;  /* 0x00000018ff557819 */ /* 0x000fe20000011455 */
[C---:B------:R-:W-:Y:S01]  /*5fc0*/  IMAD R10, R78.reuse, R14, RZ ;  /* 0x0000000e4e0a7224 */ /* 0x040fe200078e02ff */
[----:B------:R-:W-:Y:S01]  /*5fd0*/  SHF.R.S32.HI R86, RZ, 0x18, R103 ;  /* 0x00000018ff567819 */ /* 0x000fe20000011467 */
[----:B------:R-:W-:Y:S01]  /*5fe0*/  IMAD R8, R81, R82, R8 ;  /* 0x0000005251087224 */ /* 0x000fe200078e0208 */
[----:B------:R-:W-:Y:S01]  /*5ff0*/  I2IP.S8.S32.SAT R106, R11, R6, RZ ;  /* 0x000000060b6a7239 */ /* 0x000fe200000014ff */
[----:B------:R-:W-:Y:S01]  /*6000*/  IMAD R9, R83, R82, R9 ;  /* 0x0000005253097224 */ /* 0x000fe200078e0209 */
[C---:B------:R-:W-:Y:S01]  /*6010*/  PRMT R83, R103.reuse, 0x8880, RZ ;  /* 0x0000888067537816 */ /* 0x040fe200000000ff */
[----:B------:R-:W-:Y:S01]  /*6020*/  IMAD.U32 R84, R103, 0x10000, RZ ;  /* 0x0001000067547824 */ /* 0x000fe200078e00ff */
[----:B------:R-:W-:Y:S01]  /*6030*/  I2IP.S8.S32.SAT R105, R5, R4, R106 ;  /* 0x0000000405697239 */ /* 0x000fe2000000146a */
[C---:B------:R-:W-:Y:S01]  /*6040*/  IMAD R15, R78.reuse, R15, RZ ;  /* 0x0000000f4e0f7224 */ /* 0x040fe200078e02ff */
[----:B------:R-:W-:Y:S01]  /*6050*/  SHF.R.S32.HI R81, RZ, 0x18, R102 ;  /* 0x00000018ff517819 */ /* 0x000fe20000011466 */
[----:B------:R-:W-:Y:S01]  /*6060*/  IMAD R10, R85, R82, R10 ;  /* 0x00000052550a7224 */ /* 0x000fe200078e020a */
[----:B------:R-:W-:Y:S01]  /*6070*/  SHF.R.S32.HI R84, RZ, 0x18, R84 ;  /* 0x00000018ff547819 */ /* 0x000fe20000011454 */
[C---:B------:R-:W-:Y:S01]  /*6080*/  IMAD R12, R78.reuse, R16, RZ ;  /* 0x000000104e0c7224 */ /* 0x040fe200078e02ff */
[----:B------:R-:W-:Y:S01]  /*6090*/  SHF.L.U32 R85, R103, 0x8, RZ ;  /* 0x0000000867557819 */ /* 0x000fe200000006ff */
[----:B------:R-:W-:Y:S02]  /*60a0*/  IMAD R13, R78, R17, RZ ;  /* 0x000000114e0d7224 */ /* 0x000fe400078e02ff */
[----:B------:R-:W-:Y:S01]  /*60b0*/  IMAD R15, R81, R82, R15 ;  /* 0x00000052510f7224 */ /* 0x000fe200078e020f */
[----:B------:R-:W-:Y:S01]  /*60c0*/  PRMT R81, R88, 0x8880, RZ ;  /* 0x0000888058517816 */ /* 0x000fe200000000ff */
[----:B------:R-:W-:Y:S01]  /*60d0*/  IMAD R14, R78, R18, RZ ;  /* 0x000000124e0e7224 */ /* 0x000fe200078e02ff */
[----:B------:R-:W-:Y:S01]  /*60e0*/  SHF.R.S32.HI R85, RZ, 0x18, R85 ;  /* 0x00000018ff557819 */ /* 0x000fe20000011455 */
[----:B------:R-:W-:Y:S01]  /*60f0*/  IMAD R12, R83, R82, R12 ;  /* 0x00000052530c7224 */ /* 0x000fe200078e020c */
[----:B------:R-:W-:Y:S01]  /*6100*/  I2IP.S8.S32.SAT R106, R15, R10, RZ ;  /* 0x0000000a0f6a7239 */ /* 0x000fe200000014ff */
[----:B------:R-:W-:Y:S01]  /*6110*/  IMAD R13, R84, R82, R13 ;  /* 0x00000052540d7224 */ /* 0x000fe200078e020d */
[----:B------:R-:W-:Y:S01]  /*6120*/  SHF.L.U32 R83, R88, 0x10, RZ ;  /* 0x0000001058537819 */ /* 0x000fe200000006ff */
[C---:B------:R-:W-:Y:S01]  /*6130*/  IMAD R19, R78.reuse, R19, RZ ;  /* 0x000000134e137224 */ /* 0x040fe200078e02ff */
[----:B------:R-:W-:Y:S01]  /*6140*/  I2IP.S8.S32.SAT R106, R9, R8, R106 ;  /* 0x00000008096a7239 */ /* 0x000fe2000000146a */
[----:B------:R-:W-:Y:S01]  /*6150*/  IMAD R14, R85, R82, R14 ;  /* 0x00000052550e7224 */ /* 0x000fe200078e020e */
[----:B------:R-:W-:Y:S01]  /*6160*/  SHF.R.S32.HI R83, RZ, 0x18, R83 ;  /* 0x00000018ff537819 */ /* 0x000fe20000011453 */
[C---:B------:R-:W-:Y:S01]  /*6170*/  IMAD R16, R78.reuse, R20, RZ ;  /* 0x000000144e107224 */ /* 0x040fe200078e02ff */
[----:B------:R-:W-:Y:S01]  /*6180*/  SHF.L.U32 R84, R89, 0x10, RZ ;  /* 0x0000001059547819 */ /* 0x000fe200000006ff */
[----:B------:R-:W-:Y:S01]  /*6190*/  IMAD R17, R78, R21, RZ ;  /* 0x000000154e117224 */ /* 0x000fe200078e02ff */
[----:B------:R-:W-:Y:S01]  /*61a0*/  SHF.L.U32 R85, R88, 0x8, RZ ;  /* 0x0000000858557819 */ /* 0x000fe200000006ff */
[----:B------:R-:W-:Y:S01]  /*61b0*/  IMAD R19, R86, R82, R19 ;  /* 0x0000005256137224 */ /* 0x000fe200078e0213 */
[----:B------:R-:W-:Y:S01]  /*61c0*/  SHF.R.S32.HI R84, RZ, 0x18, R84 ;  /* 0x00000018ff547819 */ /* 0x000fe20000011454 */
[C---:B------:R-:W-:Y:S01]  /*61d0*/  IMAD R18, R78.reuse, R22, RZ ;  /* 0x000000164e127224 */ /* 0x040fe200078e02ff */
[----:B------:R-:W-:Y:S01]  /*61e0*/  SHF.R.S32.HI R85, RZ, 0x18, R85 ;  /* 0x00000018ff557819 */ /* 0x000fe20000011455 */
[----:B------:R-:W-:Y:S01]  /*61f0*/  IMAD R16, R81, R82, R16 ;  /* 0x0000005251107224 */ /* 0x000fe200078e0210 */
[----:B------:R-:W-:Y:S01]  /*6200*/  I2IP.S8.S32.SAT R107, R19, R14, RZ ;  /* 0x0000000e136b7239 */ /* 0x000fe200000014ff */
[-C--:B------:R-:W-:Y:S01]  /*6210*/  IMAD R17, R83, R82.reuse, R17 ;  /* 0x0000005253117224 */ /* 0x080fe200078e0211 */
[----:B------:R-:W-:Y:S01]  /*6220*/  PRMT R83, R89, 0x8880, RZ ;  /* 0x0000888059537816 */ /* 0x000fe200000000ff */
[C---:B------:R-:W-:Y:S01]  /*6230*/  IMAD R23, R78.reuse, R23, RZ ;  /* 0x000000174e177224 */ /* 0x040fe200078e02ff */
[----:B------:R-:W-:Y:S01]  /*6240*/  SHF.R.S32.HI R81, RZ, 0x18, R88 ;  /* 0x00000018ff517819 */ /* 0x000fe20000011458 */
[----:B------:R-:W-:Y:S01]  /*6250*/  IMAD R18, R85, R82, R18 ;  /* 0x0000005255127224 */ /* 0x000fe200078e0212 */
[----:B------:R-:W-:Y:S01]  /*6260*/  SHF.L.U32 R85, R89, 0x8, RZ ;  /* 0x0000000859557819 */ /* 0x000fe200000006ff */
[C---:B------:R-:W-:Y:S01]  /*6270*/  IMAD R20, R78.reuse, R24, RZ ;  /* 0x000000184e147224 */ /* 0x040fe200078e02ff */
[----:B------:R-:W-:Y:S01]  /*6280*/  I2IP.S8.S32.SAT R107, R13, R12, R107 ;  /* 0x0000000c0d6b7239 */ /* 0x000fe2000000146b */
[----:B------:R-:W-:Y:S01]  /*6290*/  IMAD R21, R78, R25, RZ ;  /* 0x000000194e157224 */ /* 0x000fe200078e02ff */
[----:B------:R-:W-:Y:S01]  /*62a0*/  SHF.R.S32.HI R85, RZ, 0x18, R85 ;  /* 0x00000018ff557819 */ /* 0x000fe20000011455 */
[----:B------:R-:W-:Y:S01]  /*62b0*/  IMAD R23, R81, R82, R23 ;  /* 0x0000005251177224 */ /* 0x000fe200078e0217 */
[----:B------:R-:W-:Y:S01]  /*62c0*/  PRMT R81, R90, 0x8880, RZ ;  /* 0x000088805a517816 */ /* 0x000fe200000000ff */
[----:B------:R-:W-:Y:S01]  /*62d0*/  IMAD R22, R78, R26, RZ ;  /* 0x0000001a4e167224 */ /* 0x000fe200078e02ff */
[----:B------:R1:W-:Y:S01]  /*62e0*/  STS.128 [R153+UR49+0x8200], R104 ;  /* 0x0082006899007988 */ /* 0x0003e20008000c31 */
[----:B------:R-:W-:Y:S01]  /*62f0*/  IMAD R20, R83, R82, R20 ;  /* 0x0000005253147224 */ /* 0x000fe200078e0214 */
[----:B------:R-:W-:Y:S01]  /*6300*/  I2IP.S8.S32.SAT R112, R23, R18, RZ ;  /* 0x0000001217707239 */ /* 0x000fe200000014ff */
[----:B------:R-:W-:Y:S01]  /*6310*/  IMAD R21, R84, R82, R21 ;  /* 0x0000005254157224 */ /* 0x000fe200078e0215 */
[----:B------:R-:W-:Y:S01]  /*6320*/  SHF.R.S32.HI R86, RZ, 0x18, R89 ;  /* 0x00000018ff567819 */ /* 0x000fe20000011459 */
[----:B------:R-:W-:Y:S01]  /*6330*/  IMAD.U32 R83, R90, 0x10000, RZ ;  /* 0x000100005a537824 */ /* 0x000fe200078e00ff */
[----:B------:R-:W-:Y:S01]  /*6340*/  I2IP.S8.S32.SAT R112, R17, R16, R112 ;  /* 0x0000001011707239 */ /* 0x000fe20000001470 */
[----:B------:R-:W-:Y:S01]  /*6350*/  IMAD R27, R78, R27, RZ ;  /* 0x0000001b4e1b7224 */ /* 0x000fe200078e02ff */
[----:B------:R-:W-:Y:S01]  /*6360*/  SHF.L.U32 R84, R91, 0x10, RZ ;  /* 0x000000105b547819 */ /* 0x000fe200000006ff */
[----:B------:R-:W-:Y:S01]  /*6370*/  IMAD R22, R85, R82, R22 ;  /* 0x0000005255167224 */ /* 0x000fe200078e0216 */
[----:B------:R-:W-:Y:S01]  /*6380*/  SHF.L.U32 R85, R90, 0x8, RZ ;  /* 0x000000085a557819 */ /* 0x000fe200000006ff */
[C---:B------:R-:W-:Y:S01]  /*6390*/  IMAD R24, R78.reuse, R28, RZ ;  /* 0x0000001c4e187224 */ /* 0x040fe200078e02ff */
[----:B------:R-:W-:Y:S01]  /*63a0*/  SHF.R.S32.HI R83, RZ, 0x18, R83 ;  /* 0x00000018ff537819 */ /* 0x000fe20000011453 */
[----:B------:R-:W-:Y:S01]  /*63b0*/  IMAD R25, R78, R29, RZ ;  /* 0x0000001d4e197224 */ /* 0x000fe200078e02ff */
[----:B------:R-:W-:Y:S01]  /*63c0*/  SHF.R.S32.HI R84, RZ, 0x18, R84 ;  /* 0x00000018ff547819 */ /* 0x000fe20000011454 */
[----:B------:R-:W-:Y:S01]  /*63d0*/  IMAD R27, R86, R82, R27 ;  /* 0x00000052561b7224 */ /* 0x000fe200078e021b */
[----:B------:R-:W-:Y:S01]  /*63e0*/  SHF.R.S32.HI R85, RZ, 0x18, R85 ;  /* 0x00000018ff557819 */ /* 0x000fe20000011455 */
[C---:B------:R-:W-:Y:S01]  /*63f0*/  IMAD R26, R78.reuse, R30, RZ ;  /* 0x0000001e4e1a7224 */ /* 0x040fe200078e02ff */
[----:B------:R-:W-:Y:S01]  /*6400*/  SHF.R.S32.HI R86, RZ, 0x18, R91 ;  /* 0x00000018ff567819 */ /* 0x000fe2000001145b */
[----:B------:R-:W-:Y:S01]  /*6410*/  IMAD R24, R81, R82, R24 ;  /* 0x0000005251187224 */ /* 0x000fe200078e0218 */
[----:B------:R-:W-:Y:S01]  /*6420*/  I2IP.S8.S32.SAT R113, R27, R22, RZ ;  /* 0x000000161b717239 */ /* 0x000fe200000014ff */
[----:B------:R-:W-:Y:S01]  /*6430*/  IMAD R25, R83, R82, R25 ;  /* 0x0000005253197224 */ /* 0x000fe200078e0219 */
[----:B------:R-:W-:Y:S01]  /*6440*/  SHF.R.S32.HI R81, RZ, 0x18, R90 ;  /* 0x00000018ff517819 */ /* 0x000fe2000001145a */
[C---:B------:R-:W-:Y:S01]  /*6450*/  IMAD R31, R78.reuse, R31, RZ ;  /* 0x0000001f4e1f7224 */ /* 0x040fe200078e02ff */
[----:B------:R-:W-:Y:S01]  /*6460*/  I2IP.S8.S32.SAT R113, R21, R20, R113 ;  /* 0x0000001415717239 */ /* 0x000fe20000001471 */
[----:B------:R-:W-:Y:S01]  /*6470*/  IMAD R26, R85, R82, R26 ;  /* 0x00000052551a7224 */ /* 0x000fe200078e021a */
[C---:B------:R-:W-:Y:S01]  /*6480*/  PRMT R83, R91.reuse, 0x8880, RZ ;  /* 0x000088805b537816 */ /* 0x040fe200000000ff */
[C---:B------:R-:W-:Y:S01]  /*6490*/  IMAD R28, R78.reuse, R32, RZ ;  /* 0x000000204e1c7224 */ /* 0x040fe200078e02ff */
[----:B------:R-:W-:Y:S01]  /*64a0*/  SHF.L.U32 R85, R91, 0x8, RZ ;  /* 0x000000085b557819 */ /* 0x000fe200000006ff */
[C---:B------:R-:W-:Y:S02]  /*64b0*/  IMAD R29, R78.reuse, R33, RZ ;  /* 0x000000214e1d7224 */ /* 0x040fe400078e02ff */
[----:B------:R-:W-:Y:S01]  /*64c0*/  IMAD R31, R81, R82, R31 ;  /* 0x00000052511f7224 */ /* 0x000fe200078e021f */
[----:B------:R-:W-:Y:S01]  /*64d0*/  SHF.R.S32.HI R85, RZ, 0x18, R85 ;  /* 0x00000018ff557819 */ /* 0x000fe20000011455 */
[----:B------:R-:W-:Y:S01]  /*64e0*/  IMAD R30, R78, R34, RZ ;  /* 0x000000224e1e7224 */ /* 0x000fe200078e02ff */
[----:B------:R-:W-:Y:S01]  /*64f0*/  PRMT R81, R92, 0x8880, RZ ;  /* 0x000088805c517816 */ /* 0x000fe200000000ff */
[----:B------:R-:W-:Y:S01]  /*6500*/  IMAD R28, R83, R82, R28 ;  /* 0x00000052531c7224 */ /* 0x000fe200078e021c */
[----:B------:R-:W-:Y:S01]  /*6510*/  I2IP.S8.S32.SAT R114, R31, R26, RZ ;  /* 0x0000001a1f727239 */ /* 0x000fe200000014ff */
[----:B------:R-:W-:Y:S01]  /*6520*/  IMAD R29, R84, R82, R29 ;  /* 0x00000052541d7224 */ /* 0x000fe200078e021d */
[----:B------:R-:W-:Y:S01]  /*6530*/  SHF.L.U32 R83, R92, 0x10, RZ ;  /* 0x000000105c537819 */ /* 0x000fe200000006ff */
[----:B------:R-:W-:Y:S01]  /*6540*/  IMAD R35, R78, R35, RZ ;  /* 0x000000234e237224 */ /* 0x000fe200078e02ff */
[----:B------:R-:W-:Y:S01]  /*6550*/  I2IP.S8.S32.SAT R114, R25, R24, R114 ;  /* 0x0000001819727239 */ /* 0x000fe20000001472 */
[----:B------:R-:W-:Y:S01]  /*6560*/  IMAD R30, R85, R82, R30 ;  /* 0x00000052551e7224 */ /* 0x000fe200078e021e */
[----:B------:R-:W-:Y:S01]  /*6570*/  SHF.L.U32 R85, R92, 0x8, RZ ;  /* 0x000000085c557819 */ /* 0x000fe200000006ff */
[C---:B------:R-:W-:Y:S01]  /*6580*/  IMAD R32, R78.reuse, R36, RZ ;  /* 0x000000244e207224 */ /* 0x040fe200078e02ff */
[----:B------:R-:W-:Y:S01]  /*6590*/  SHF.R.S32.HI R83, RZ, 0x18, R83 ;  /* 0x00000018ff537819 */ /* 0x000fe20000011453 */
[----:B------:R-:W-:Y:S01]  /*65a0*/  IMAD R33, R78, R37, RZ ;  /* 0x000000254e217224 */ /* 0x000fe200078e02ff */
[----:B------:R-:W-:Y:S01]  /*65b0*/  SHF.R.S32.HI R85, RZ, 0x18, R85 ;  /* 0x00000018ff557819 */ /* 0x000fe20000011455 */
[----:B------:R-:W-:Y:S01]  /*65c0*/  IMAD R35, R86, R82, R35 ;  /* 0x0000005256237224 */ /* 0x000fe200078e0223 */
[----:B------:R-:W-:Y:S01]  /*65d0*/  PRMT R84, R93, 0x8880, RZ ;  /* 0x000088805d547816 */ /* 0x000fe200000000ff */
[----:B------:R-:W-:Y:S01]  /*65e0*/  IMAD R34, R78, R38, RZ ;  /* 0x000000264e227224 */ /* 0x000fe200078e02ff */
[----:B------:R-:W-:Y:S01]  /*65f0*/  SHF.L.U32 R86, R96, 0x10, RZ ;  /* 0x0000001060567819 */ /* 0x000fe200000006ff */
[----:B------:R-:W-:Y:S01]  /*6600*/  IMAD R32, R81, R82, R32 ;  /* 0x0000005251207224 */ /* 0x000fe200078e0220 */
[----:B------:R-:W-:Y:S01]  /*6610*/  SHF.R.S32.HI R81, RZ, 0x18, R92 ;  /* 0x00000018ff517819 */ /* 0x000fe2000001145c */
[C---:B------:R-:W-:Y:S01]  /*6620*/  IMAD R39, R78.reuse, R39, RZ ;  /* 0x000000274e277224 */ /* 0x040fe200078e02ff */
[----:B------:R-:W-:Y:S01]  /*6630*/  I2IP.S8.S32.SAT R115, R35, R30, RZ ;  /* 0x0000001e23737239 */ /* 0x000fe200000014ff */
[-C--:B------:R-:W-:Y:S02]  /*6640*/  IMAD R33, R83, R82.reuse, R33 ;  /* 0x0000005253217224 */ /* 0x080fe400078e0221 */
[----:B------:R-:W-:Y:S01]  /*6650*/  IMAD R34, R85, R82, R34 ;  /* 0x0000005255227224 */ /* 0x000fe200078e0222 */
[----:B------:R-:W-:Y:S01]  /*6660*/  I2IP.S8.S32.SAT R115, R29, R28, R115 ;  /* 0x0000001c1d737239 */ /* 0x000fe20000001473 */
[C---:B------:R-:W-:Y:S01]  /*6670*/  IMAD.U32 R83, R93.reuse, 0x10000, RZ ;  /* 0x000100005d537824 */ /* 0x040fe200078e00ff */
[----:B------:R-:W-:Y:S01]  /*6680*/  SHF.L.U32 R85, R93, 0x8, RZ ;  /* 0x000000085d557819 */ /* 0x000fe200000006ff */
[----:B------:R-:W-:Y:S01]  /*6690*/  IMAD R39, R81, R82, R39 ;  /* 0x0000005251277224 */ /* 0x000fe200078e0227 */
[----:B------:R-:W-:Y:S01]  /*66a0*/  MOV R81, R84 ;  /* 0x0000005400517202 */ /* 0x000fe20000000f00 */
[C---:B------:R-:W-:Y:S01]  /*66b0*/  IMAD R36, R78.reuse, R40, RZ ;  /* 0x000000284e247224 */ /* 0x040fe200078e02ff */
[----:B------:R-:W-:Y:S01]  /*66c0*/  SHF.R.S32.HI R83, RZ, 0x18, R83 ;  /* 0x00000018ff537819 */ /* 0x000fe20000011453 */
[C---:B------:R-:W-:Y:S01]  /*66d0*/  IMAD R37, R78.reuse, R41, RZ ;  /* 0x000000294e257224 */ /* 0x040fe200078e02ff */
[----:B------:R-:W-:Y:S01]  /*66e0*/  SHF.R.S32.HI R85, RZ, 0x18, R85 ;  /* 0x00000018ff557819 */ /* 0x000fe20000011455 */
[C---:B------:R-:W-:Y:S01]  /*66f0*/  IMAD R38, R78.reuse, R42, RZ ;  /* 0x0000002a4e267224 */ /* 0x040fe200078e02ff */
[----:B------:R1:W-:Y:S01]  /*6700*/  STS.128 [R172+0x8200], R112 ;  /* 0x00820070ac007388 */ /* 0x0003e20000000c00 */
[----:B------:R-:W-:Y:S01]  /*6710*/  IMAD R36, R81, R82, R36 ;  /* 0x0000005251247224 */ /* 0x000fe200078e0224 */
[----:B------:R-:W-:Y:S01]  /*6720*/  I2IP.S8.S32.SAT R120, R39, R34, RZ ;  /* 0x0000002227787239 */ /* 0x000fe200000014ff */
[-C--:B------:R-:W-:Y:S01]  /*6730*/  IMAD R37, R83, R82.reuse, R37 ;  /* 0x0000005253257224 */ /* 0x080fe200078e0225 */
[----:B------:R-:W-:Y:S01]  /*6740*/  SHF.R.S32.HI R84, RZ, 0x18, R93 ;  /* 0x00000018ff547819 */ /* 0x000fe2000001145d */
[----:B------:R-:W-:Y:S01]  /*6750*/  IMAD R43, R78, R43, RZ ;  /* 0x0000002b4e2b7224 */ /* 0x000fe200078e02ff */
[C---:B------:R-:W-:Y:S01]  /*6760*/  SHF.L.U32 R83, R94.reuse, 0x10, RZ ;  /* 0x000000105e537819 */ /* 0x040fe200000006ff */
[----:B------:R-:W-:Y:S01]  /*6770*/  IMAD R38, R85, R82, R38 ;  /* 0x0000005255267224 */ /* 0x000fe200078e0226 */
[----:B------:R-:W-:Y:S01]  /*6780*/  PRMT R81, R94, 0x8880, RZ ;  /* 0x000088805e517816 */ /* 0x000fe200000000ff */
[----:B------:R-:W-:Y:S01]  /*6790*/  IMAD R40, R78, R44, RZ ;  /* 0x0000002c4e287224 */ /* 0x000fe200078e02ff */
[----:B------:R-:W-:Y:S01]  /*67a0*/  SHF.L.U32 R85, R94, 0x8, RZ ;  /* 0x000000085e557819 */ /* 0x000fe200000006ff */
[----:B------:R-:W-:Y:S01]  /*67b0*/  IMAD R41, R78, R45, RZ ;  /* 0x0000002d4e297224 */ /* 0x000fe200078e02ff */
[----:B------:R-:W-:Y:S01]  /*67c0*/  SHF.R.S32.HI R83, RZ, 0x18, R83 ;  /* 0x00000018ff537819 */ /* 0x000fe20000011453 */
[----:B------:R-:W-:Y:S01]  /*67d0*/  IMAD R43, R84, R82, R43 ;  /* 0x00000052542b7224 */ /* 0x000fe200078e022b */
[----:B------:R-:W-:Y:S01]  /*67e0*/  SHF.R.S32.HI R85, RZ, 0x18, R85 ;  /* 0x00000018ff557819 */ /* 0x000fe20000011455 */
[C---:B------:R-:W-:Y:S01]  /*67f0*/  IMAD R42, R78.reuse, R46, RZ ;  /* 0x0000002e4e2a7224 */ /* 0x040fe200078e02ff */
[----:B------:R-:W-:Y:S01]  /*6800*/  I2IP.S8.S32.SAT R120, R33, R32, R120 ;  /* 0x0000002021787239 */ /* 0x000fe20000001478 */
[----:B------:R-:W-:Y:S01]  /*6810*/  IMAD R40, R81, R82, R40 ;  /* 0x0000005251287224 */ /* 0x000fe200078e0228 */
[----:B------:R-:W-:Y:S01]  /*6820*/  SHF.R.S32.HI R84, RZ, 0x18, R94 ;  /* 0x00000018ff547819 */ /* 0x000fe2000001145e */
[----:B------:R-:W-:Y:S01]  /*6830*/  IMAD R47, R78, R47, RZ ;  /* 0x0000002f4e2f7224 */ /* 0x000fe200078e02ff */
[----:B------:R-:W-:Y:S01]  /*6840*/  I2IP.S8.S32.SAT R121, R43, R38, RZ ;  /* 0x000000262b797239 */ /* 0x000fe200000014ff */
[-C--:B------:R-:W-:Y:S01]  /*6850*/  IMAD R41, R83, R82.reuse, R41 ;  /* 0x0000005253297224 */ /* 0x080fe200078e0229 */
[----:B------:R-:W-:Y:S01]  /*6860*/  PRMT R81, R95, 0x8880, RZ ;  /* 0x000088805f517816 */ /* 0x000fe200000000ff */
[-C--:B------:R-:W-:Y:S01]  /*6870*/  IMAD R42, R85, R82.reuse, R42 ;  /* 0x00000052552a7224 */ /* 0x080fe200078e022a */
[----:B------:R-:W-:Y:S01]  /*6880*/  SHF.L.U32 R83, R95, 0x10, RZ ;  /* 0x000000105f537819 */ /* 0x000fe200000006ff */
[----:B------:R-:W-:Y:S01]  /*6890*/  IMAD R47, R84, R82, R47 ;  /* 0x00000052542f7224 */ /* 0x000fe200078e022f */
[----:B------:R-:W-:Y:S01]  /*68a0*/  I2IP.S8.S32.SAT R121, R37, R36, R121 ;  /* 0x0000002425797239 */ /* 0x000fe20000001479 */
[C---:B------:R-:W-:Y:S01]  /*68b0*/  IMAD R44, R78.reuse, R48, RZ ;  /* 0x000000304e2c7224 */ /* 0x040fe200078e02ff */
[----:B------:R-:W-:Y:S01]  /*68c0*/  SHF.R.S32.HI R83, RZ, 0x18, R83 ;  /* 0x00000018ff537819 */ /* 0x000fe20000011453 */
[----:B------:R-:W-:Y:S01]  /*68d0*/  IMAD.SHL.U32 R84, R95, 0x100, RZ ;  /* 0x000001005f547824 */ /* 0x000fe200078e00ff */
[----:B------:R-:W-:Y:S01]  /*68e0*/  I2IP.S8.S32.SAT R122, R47, R42, RZ ;  /* 0x0000002a2f7a7239 */ /* 0x000fe200000014ff */
[----:B------:R-:W-:Y:S01]  /*68f0*/  IMAD R45, R78, R49, RZ ;  /* 0x000000314e2d7224 */ /* 0x000fe200078e02ff */
[----:B------:R-:W-:Y:S01]  /*6900*/  PRMT R85, R96, 0x8880, RZ ;  /* 0x0000888060557816 */ /* 0x000fe200000000ff */
[----:B------:R-:W-:Y:S01]  /*6910*/  IMAD R44, R81, R82, R44 ;  /* 0x00000052512c7224 */ /* 0x000fe200078e022c */
[----:B------:R-:W-:Y:S01]  /*6920*/  SHF.R.S32.HI R81, RZ, 0x18, R84 ;  /* 0x00000018ff517819 */ /* 0x000fe20000011454 */
[C---:B------:R-:W-:Y:S01]  /*6930*/  IMAD R46, R78.reuse, R50, RZ ;  /* 0x000000324e2e7224 */ /* 0x040fe200078e02ff */
[----:B------:R-:W-:Y:S01]  /*6940*/  I2IP.S8.S32.SAT R122, R41, R40, R122 ;  /* 0x00000028297a7239 */ /* 0x000fe2000000147a */
[----:B------:R-:W-:Y:S01]  /*6950*/  IMAD R45, R83, R82, R45 ;  /* 0x00000052532d7224 */ /* 0x000fe200078e022d */
[----:B------:R-:W-:Y:S01]  /*6960*/  SHF.R.S32.HI R83, RZ, 0x18, R95 ;  /* 0x00000018ff537819 */ /* 0x000fe2000001145f */
[----:B------:R-:W-:Y:S01]  /*6970*/  IMAD R51, R78, R51, RZ ;  /* 0x000000334e337224 */ /* 0x000fe200078e02ff */
[----:B------:R-:W-:Y:S01]  /*6980*/  SHF.L.U32 R84, R96, 0x8, RZ ;  /* 0x0000000860547819 */ /* 0x000fe200000006ff */
[C---:B------:R-:W-:Y:S02]  /*6990*/  IMAD R48, R78.reuse, R52, RZ ;  /* 0x000000344e307224 */ /* 0x040fe400078e02ff */
[-C--:B------:R-:W-:Y:S01]  /*69a0*/  IMAD R46, R81, R82.reuse, R46 ;  /* 0x00000052512e7224 */ /* 0x080fe200078e022e */
[----:B------:R-:W-:Y:S01]  /*69b0*/  SHF.R.S32.HI R81, RZ, 0x18, R86 ;  /* 0x00000018ff517819 */ /* 0x000fe20000011456 */
[C---:B------:R-:W-:Y:S01]  /*69c0*/  IMAD R49, R78.reuse, R53, RZ ;  /* 0x000000354e317224 */ /* 0x040fe200078e02ff */
[----:B------:R-:W-:Y:S01]  /*69d0*/  SHF.R.S32.HI R86, RZ, 0x18, R99 ;  /* 0x00000018ff567819 */ /* 0x000fe20000011463 */
[----:B------:R-:W-:Y:S01]  /*69e0*/  IMAD R51, R83, R82, R51 ;  /* 0x0000005253337224 */ /* 0x000fe200078e0233 */
[----:B------:R-:W-:Y:S01]  /*69f0*/  SHF.R.S32.HI R83, RZ, 0x18, R84 ;  /* 0x00000018ff537819 */ /* 0x000fe20000011454 */
[C---:B------:R-:W-:Y:S01]  /*6a00*/  IMAD R50, R78.reuse, R54, RZ ;  /* 0x000000364e327224 */ /* 0x040fe200078e02ff */
[----:B------:R-:W-:Y:S01]  /*6a10*/  SHF.R.S32.HI R84, RZ, 0x18, R96 ;  /* 0x00000018ff547819 */ /* 0x000fe20000011460 */
[----:B------:R-:W-:Y:S01]  /*6a20*/  IMAD R48, R85, R82, R48 ;  /* 0x0000005255307224 */ /* 0x000fe200078e0230 */
[----:B------:R-:W-:Y:S01]  /*6a30*/  I2IP.S8.S32.SAT R123, R51, R46, RZ ;  /* 0x0000002e337b7239 */ /* 0x000fe200000014ff */
[C---:B------:R-:W-:Y:S01]  /*6a40*/  IMAD R55, R78.reuse, R55, RZ ;  /* 0x000000374e377224 */ /* 0x040fe200078e02ff */
[----:B------:R-:W-:Y:S01]  /*6a50*/  SHF.L.U32 R85, R97, 0x10, RZ ;  /* 0x0000001061557819 */ /* 0x000fe200000006ff */
[----:B------:R-:W-:Y:S01]  /*6a60*/  IMAD R49, R81, R82, R49 ;  /* 0x0000005251317224 */ /* 0x000fe200078e0231 */
[----:B------:R-:W-:Y:S01]  /*6a70*/  PRMT R81, R97, 0x8880, RZ ;  /* 0x0000888061517816 */ /* 0x000fe200000000ff */
[----:B------:R-:W-:Y:S01]  /*6a80*/  IMAD R52, R78, R56, RZ ;  /* 0x000000384e347224 */ /* 0x000fe200078e02ff */
[----:B------:R-:W-:Y:S01]  /*6a90*/  I2IP.S8.S32.SAT R123, R45, R44, R123 ;  /* 0x0000002c2d7b7239 */ /* 0x000fe2000000147b */
[-C--:B------:R-:W-:Y:S01]  /*6aa0*/  IMAD R50, R83, R82.reuse, R50 ;  /* 0x0000005253327224 */ /* 0x080fe200078e0232 */
[----:B------:R-:W-:Y:S01]  /*6ab0*/  SHF.R.S32.HI R83, RZ, 0x18, R85 ;  /* 0x00000018ff537819 */ /* 0x000fe20000011455 */
[-C--:B------:R-:W-:Y:S01]  /*6ac0*/  IMAD R55, R84, R82.reuse, R55 ;  /* 0x0000005254377224 */ /* 0x080fe200078e0237 */
[----:B------:R-:W-:Y:S01]  /*6ad0*/  PRMT R85, R98, 0x8880, RZ ;  /* 0x0000888062557816 */ /* 0x000fe200000000ff */
[----:B------:R-:W-:Y:S01]  /*6ae0*/  IMAD R52, R81, R82, R52 ;  /* 0x0000005251347224 */ /* 0x000fe200078e0234 */
[----:B------:R-:W-:Y:S01]  /*6af0*/  SHF.L.U32 R81, R97, 0x8, RZ ;  /* 0x0000000861517819 */ /* 0x000fe200000006ff */
[C---:B------:R-:W-:Y:S01]  /*6b00*/  IMAD R53, R78.reuse, R57, RZ ;  /* 0x000000394e357224 */ /* 0x040fe200078e02ff */
[----:B------:R1:W-:Y:S01]  /*6b10*/  STS.128 [R171+0x8200], R120 ;  /* 0x00820078ab007388 */ /* 0x0003e20000000c00 */
[----:B------:R-:W-:Y:S01]  /*6b20*/  IMAD R54, R78, R58, RZ ;  /* 0x0000003a4e367224 */ /* 0x000fe200078e02ff */
[----:B------:R-:W-:Y:S01]  /*6b30*/  SHF.R.S32.HI R81, RZ, 0x18, R81 ;  /* 0x00000018ff517819 */ /* 0x000fe20000011451 */
[----:B------:R-:W-:Y:S01]  /*6b40*/  IMAD R53, R83, R82, R53 ;  /* 0x0000005253357224 */ /* 0x000fe200078e0235 */
[----:B------:R-:W-:Y:S01]  /*6b50*/  SHF.L.U32 R84, R98, 0x10, RZ ;  /* 0x0000001062547819 */ /* 0x000fe200000006ff */
[C---:B------:R-:W-:Y:S01]  /*6b60*/  IMAD R59, R78.reuse, R59, RZ ;  /* 0x0000003b4e3b7224 */ /* 0x040fe200078e02ff */
[----:B------:R-:W-:Y:S01]  /*6b70*/  SHF.R.S32.HI R83, RZ, 0x18, R97 ;  /* 0x00000018ff537819 */ /* 0x000fe20000011461 */
[C---:B------:R-:W-:Y:S01]  /*6b80*/  IMAD R56, R78.reuse, R60, RZ ;  /* 0x0000003c4e387224 */ /* 0x040fe200078e02ff */
[----:B------:R-:W-:Y:S01]  /*6b90*/  I2IP.S8.S32.SAT R124, R55, R50, RZ ;  /* 0x00000032377c7239 */ /* 0x000fe200000014ff */
[----:B------:R-:W-:Y:S01]  /*6ba0*/  IMAD R54, R81, R82, R54 ;  /* 0x0000005251367224 */ /* 0x000fe200078e0236 */
[----:B------:R-:W-:Y:S01]  /*6bb0*/  SHF.R.S32.HI R84, RZ, 0x18, R84 ;  /* 0x00000018ff547819 */ /* 0x000fe20000011454 */
[----:B------:R-:W-:Y:S01]  /*6bc0*/  IMAD R57, R78, R61, RZ ;  /* 0x0000003d4e397224 */ /* 0x000fe200078e02ff */
[----:B------:R-:W-:Y:S01]  /*6bd0*/  I2IP.S8.S32.SAT R124, R49, R48, R124 ;  /* 0x00000030317c7239 */ /* 0x000fe2000000147c */
[-C--:B------:R-:W-:Y:S01]  /*6be0*/  IMAD R59, R83, R82.reuse, R59 ;  /* 0x00000052533b7224 */ /* 0x080fe200078e023b */
[----:B------:R-:W-:Y:S01]  /*6bf0*/  PRMT R83, R99, 0x8880, RZ ;  /* 0x0000888063537816 */ /* 0x000fe200000000ff */
[-C--:B------:R-:W-:Y:S01]  /*6c00*/  IMAD R56, R85, R82.reuse, R56 ;  /* 0x0000005255387224 */ /* 0x080fe200078e0238 */
[----:B------:R-:W-:Y:S01]  /*6c10*/  SHF.R.S32.HI R81, RZ, 0x18, R98 ;  /* 0x00000018ff517819 */ /* 0x000fe20000011462 */
[----:B------:R-:W-:Y:S01]  /*6c20*/  IMAD R57, R84, R82, R57 ;  /* 0x0000005254397224 */ /* 0x000fe200078e0239 */
[----:B------:R-:W-:Y:S01]  /*6c30*/  I2IP.S8.S32.SAT R125, R59, R54, RZ ;  /* 0x000000363b7d7239 */ /* 0x000fe200000014ff */
[C---:B------:R-:W-:Y:S01]  /*6c40*/  IMAD R58, R78.reuse, R62, RZ ;  /* 0x0000003e4e3a7224 */ /* 0x040fe200078e02ff */
[C---:B------:R-:W-:Y:S01]  /*6c50*/  SHF.L.U32 R85, R99.reuse, 0x8, RZ ;  /* 0x0000000863557819 */ /* 0x040fe200000006ff */
[----:B------:R-:W-:Y:S01]  /*6c60*/  IMAD.U32 R84, R99, 0x10000, RZ ;  /* 0x0001000063547824 */ /* 0x000fe200078e00ff */
[----:B------:R-:W-:Y:S01]  /*6c70*/  I2IP.S8.S32.SAT R125, R53, R52, R125 ;  /* 0x00000034357d7239 */ /* 0x000fe2000000147d */
[C---:B------:R-:W-:Y:S01]  /*6c80*/  IMAD R63, R78.reuse, R63, RZ ;  /* 0x0000003f4e3f7224 */ /* 0x040fe200078e02ff */
[----:B------:R-:W-:Y:S01]  /*6c90*/  SHF.R.S32.HI R85, RZ, 0x18, R85 ;  /* 0x00000018ff557819 */ /* 0x000fe20000011455 */
[C---:B------:R-:W-:Y:S01]  /*6ca0*/  IMAD R60, R78.reuse, R64, RZ ;  /* 0x000000404e3c7224 */ /* 0x040fe200078e02ff */
[----:B------:R-:W-:Y:S01]  /*6cb0*/  SHF.R.S32.HI R84, RZ, 0x18, R84 ;  /* 0x00000018ff547819 */ /* 0x000fe20000011454 */
[-C--:B------:R-:W-:Y:S02]  /*6cc0*/  IMAD R58, R87, R82.reuse, R58 ;  /* 0x00000052573a7224 */ /* 0x080fe400078e023a */
[C---:B------:R-:W-:Y:S02]  /*6cd0*/  IMAD R61, R78.reuse, R65, RZ ;  /* 0x000000414e3d7224 */ /* 0x040fe400078e02ff */
[-C--:B------:R-:W-:Y:S02]  /*6ce0*/  IMAD R63, R81, R82.reuse, R63 ;  /* 0x00000052513f7224 */ /* 0x080fe400078e023f */
[----:B------:R-:W-:Y:S02]  /*6cf0*/  IMAD R60, R83, R82, R60 ;  /* 0x00000052533c7224 */ /* 0x000fe400078e023c */
[----:B------:R-:W-:Y:S01]  /*6d00*/  IMAD R62, R78, R66, RZ ;  /* 0x000000424e3e7224 */ /* 0x000fe200078e02ff */
[----:B------:R-:W-:Y:S01]  /*6d10*/  I2IP.S8.S32.SAT R126, R63, R58, RZ ;  /* 0x0000003a3f7e7239 */ /* 0x000fe200000014ff */
[----:B------:R-:W-:Y:S02]  /*6d20*/  IMAD R61, R84, R82, R61 ;  /* 0x00000052543d7224 */ /* 0x000fe400078e023d */
[----:B------:R-:W-:Y:S01]  /*6d30*/  IMAD R67, R78, R67, RZ ;  /* 0x000000434e437224 */ /* 0x000fe200078e02ff */
[----:B------:R-:W-:Y:S01]  /*6d40*/  I2IP.S8.S32.SAT R126, R57, R56, R126 ;  /* 0x00000038397e7239 */ /* 0x000fe2000000147e */
[-C--:B------:R-:W-:Y:S02]  /*6d50*/  IMAD R62, R85, R82.reuse, R62 ;  /* 0x00000052553e7224 */ /* 0x080fe400078e023e */
[----:B------:R-:W-:Y:S05]  /*6d60*/  IMAD R67, R86, R82, R67 ;  /* 0x0000005256437224 */ /* 0x000fea00078e0243 */
[----:B------:R-:W-:Y:S04]  /*6d70*/  I2IP.S8.S32.SAT R127, R67, R62, RZ ;  /* 0x0000003e437f7239 */ /* 0x000fe800000014ff */
[----:B------:R-:W-:Y:S05]  /*6d80*/  I2IP.S8.S32.SAT R127, R61, R60, R127 ;  /* 0x0000003c3d7f7239 */ /* 0x000fea000000147f */
[----:B------:R1:W-:Y:S01]  /*6d90*/  STS.128 [R170+0x8200], R124 ;  /* 0x0082007caa007388 */ /* 0x0003e20000000c00 */
[----:B------:R-:W-:Y:S01]  /*6da0*/  @!PT LDS RZ, [RZ] ;  /* 0x00000000fffff984 */ /* 0x000fe20000000800 */
[----:B------:R-:W-:Y:S01]  /*6db0*/  @!PT LDS RZ, [RZ] ;  /* 0x00000000fffff984 */ /* 0x000fe20000000800 */
[----:B------:R-:W-:Y:S01]  /*6dc0*/  @!PT LDS RZ, [RZ] ;  /* 0x00000000fffff984 */ /* 0x000fe20000000800 */
[----:B------:R-:W-:Y:S01]  /*6dd0*/  @!PT LDS RZ, [RZ] ;  /* 0x00000000fffff984 */ /* 0x000fe20000000800 */
[----:B------:R2:W-:Y:S07]  /*6de0*/  MEMBAR.ALL.CTA ;  /* 0x0000000000007992 */ /* 0x0005ee0000008000 */
[----:B--2---:R-:W2:Y:S02]  /*6df0*/  FENCE.VIEW.ASYNC.S ;  /* 0x00000000000073c6 */ /* 0x004ea40000000000 */
[----:B--2---:R-:W-:Y:S06]  /*6e00*/  BAR.SYNC.DEFER_BLOCKING 0x1, 0x80 ;  /* 0x0042000000007b1d */ /* 0x004fec0000010000 */
[----:B------:R-:W-:Y:S05]  /*6e10*/  @P0 BRA `(.L_x_100) ;  /* 0x0000000000280947 */ /* 0x000fea0003800000 */
[----:B------:R-:W-:Y:S02]  /*6e20*/  UIADD3 UR4, UPT, UPT, UR49, 0x8200, URZ ;  /* 0x0000820031047890 */ /* 0x000fe4000fffe0ff */
[----:B------:R-:W-:Y:S01]  /*6e30*/  UIADD3 UR6, UP0, UPT, UR52, 0x680, URZ ;  /* 0x0000068034067890 */ /* 0x000fe2000ff1e0ff */
[----:B------:R-:W-:Y:S03]  /*6e40*/  UMOV UR43, UR36 ;  /* 0x00000024002b7c82 */ /* 0x000fe60008000000 */
[----:B------:R-:W-:Y:S01]  /*6e50*/  MOV R166, UR4 ;  /* 0x0000000400a67c02 */ /* 0x000fe20008000f00 */
[----:B------:R-:W-:Y:S03]  /*6e60*/  UIADD3.X UR7, UPT, UPT, URZ, UR53, URZ, UP0, !UPT ;  /* 0x00000035ff077290 */ /* 0x000fe600087fe4ff */
[----:B------:R-:W-:Y:S11]  /*6e70*/  R2UR UR40, R166 ;  /* 0x00000000a62872ca */ /* 0x000ff600000e0000 */
[----:B------:R-:W-:Y:S02]  /*6e80*/  @!UPT UIADD3 URZ, UPT, UPT, URZ, URZ, URZ ;  /* 0x000000fffffff290 */ /* 0x000fe4000fffe0ff */
[----:B------:R2:W-:Y:S01]  /*6e90*/  UTMASTG.3D [UR40], [UR6] ;  /* 0x00000028060073b5 */ /* 0x0005e20008010000 */
[----:B------:R0:W-:Y:S01]  /*6ea0*/  UTMACMDFLUSH ;  /* 0x00000000000079b7 */ /* 0x0001e20000000000 */
[----:B--2---:R-:W-:Y:S04]  /*6eb0*/  DEPBAR.LE SB0, 0x1 ;  /* 0x000080400000791a */ /* 0x004fe80000000000 */
.L_x_100:
[----:B------:R-:W-:Y:S05]  /*6ec0*/  BSYNC.RECONVERGENT B0 ;  /* 0x0000000000007941 */ /* 0x000fea0003800200 */
.L_x_99:
[----:B------:R-:W-:Y:S06]  /*6ed0*/  BAR.SYNC.DEFER_BLOCKING 0x1, 0x80 ;  /* 0x0042000000007b1d */ /* 0x000fec0000010000 */
[----:B------:R-:W2:Y:S01]  /*6ee0*/  @P6 SYNCS.PHASECHK.TRANS64.TRYWAIT P0, [R118+URZ+0x70], R119 ;  /* 0x00007077760065a7 */ /* 0x000ea200080011ff */
[----:B------:R-:W-:Y:S01]  /*6ef0*/  BSSY B1, `(.L_x_101) ;  /* 0x0000023000017945 */ /* 0x000fe20003800000 */
[----:B--2---:R-:W-:Y:S03]  /*6f00*/  @P6 SEL R109, RZ, 0x1, !P0 ;  /* 0x00000001ff6d6807 */ /* 0x004fe60004000000 */
[----:B------:R-:W-:Y:S05]  /*6f10*/  @!P6 BRA `(.L_x_102) ;  /* 0x000000000080e947 */ /* 0x000fea0003800000 */
[----:B------:R-:W-:Y:S01]  /*6f20*/  ISETP.NE.AND P1, PT, R110, RZ, PT ;  /* 0x000000ff6e00720c */ /* 0x000fe20003f25270 */
[----:B------:R-:W-:Y:S01]  /*6f30*/  BSSY B0, `(.L_x_103) ;  /* 0x000000a000007945 */ /* 0x000fe20003800000 */
[----:B------:R-:W-:Y:S11]  /*6f40*/  ISETP.NE.AND P0, PT, R109, RZ, PT ;  /* 0x000000ff6d00720c */ /* 0x000ff60003f05270 */
[----:B------:R-:W-:Y:S04]  /*6f50*/  @P1 IMAD R5, R160, 0x2000, R111 ;  /* 0x00002000a0051824 */ /* 0x000fe800078e026f */
[--C-:B------:R-:W-:Y:S01]  /*6f60*/  @P1 IMAD.IADD R4, R165, 0x1, R5.reuse ;  /* 0x00000001a5041824 */ /* 0x100fe200078e0205 */
[----:B------:R-:W-:Y:S01]  /*6f70*/  @P1 IADD3 R2, PT, PT, R164, R5, RZ ;  /* 0x00000005a4021210 */ /* 0x000fe20007ffe0ff */
[----:B------:R-:W-:Y:S01]  /*6f80*/  @P1 IMAD.IADD R0, R116, 0x1, R5 ;  /* 0x0000000174001824 */ /* 0x000fe200078e0205 */
[----:B------:R-:W-:Y:S06]  /*6f90*/  @P0 BRA `(.L_x_104) ;  /* 0x00000000000c0947 */ /* 0x000fec0003800000 */
[----:B------:R-:W-:Y:S04]  /*6fa0*/  SHF.L.U32 R3, R159, 0x1f, RZ ;  /* 0x0000001f9f037819 */ /* 0x000fe800000006ff */
[----:B------:R-:W2:Y:S02]  /*6fb0*/  SYNCS.PHASECHK.TRANS64.TRYWAIT P0, [R118+URZ+0x70], R3 ;  /* 0x00007003760075a7 */ /* 0x000ea400080011ff */
[----:B--2---:R-:W-:Y:S05]  /*6fc0*/  @!P0 BRA `(.L_x_105) ;  /* 0x0000004c00488947 */ /* 0x004fea0003800000 */
.L_x_104:
[----:B------:R-:W-:Y:S05]  /*6fd0*/  BSYNC B0 ;  /* 0x0000000000007941 */ /* 0x000fea0003800000 */
.L_x_103:
[----:B------:R-:W-:Y:S01]  /*6fe0*/  ISETP.NE.AND P0, PT, R110, RZ, PT ;  /* 0x000000ff6e00720c */ /* 0x000fe20003f05270 */
[----:B--2---:R-:W-:Y:S02]  /*6ff0*/  VIADD R118, R118, 0x90 ;  /* 0x0000009076767836 */ /* 0x004fe40000000000 */
[----:B------:R-:W-:Y:S02]  /*7000*/  IMAD.U32 R3, RZ, RZ, UR37 ;  /* 0x00000025ff037e24 */ /* 0x000fe4000f8e00ff */
[----:B------:R-:W-:Y:S03]  /*7010*/  VIADD R160, R160, 0x1 ;  /* 0x00000001a0a07836 */ /* 0x000fe60000000000 */
[----:B------:R-:W-:Y:S05]  /*7020*/  PRMT R3, R3, 0x654, R118 ;  /* 0x0000065403037816 */ /* 0x000fea0000000076 */
[----:B------:R2:W3:Y:S04]  /*7030*/  @P0 LDS.128 R100, [R5+0x200] ;  /* 0x0002000005640984 */ /* 0x0004e80000000c00 */
[----:B------:R2:W4:Y:S04]  /*7040*/  @P0 LDS.128 R88, [R4+0x200] ;  /* 0x0002000004580984 */ /* 0x0005280000000c00 */
        /* <DEDUP_REMOVED lines=9> */
[----:B------:R-:W-:Y:S02]  /*70e0*/  SEL R6, RZ, 0x1, P0 ;  /* 0x00000001ff067807 */ /* 0x000fe40000000000 */
[----:B------:R-:W-:Y:S02]  /*70f0*/  SEL R160, R160, RZ, P0 ;  /* 0x000000ffa0a07207 */ /* 0x000fe40000000000 */
[----:B------:R-:W-:Y:S01]  /*7100*/  LOP3.LUT R159, R159, R6, RZ, 0x3c, !PT ;  /* 0x000000069f9f7212 */ /* 0x000fe200078e3cff */
[----:B-----5:R2:W-:Y:S06]  /*7110*/  SYNCS.ARRIVE.TRANS64.RED.A1T0 RZ, [R3+URZ], RZ ;  /* 0x000000ff03ff79a7 */ /* 0x0205ec00081004ff */
.L_x_102:
[----:B------:R-:W-:Y:S05]  /*7120*/  BSYNC B1 ;  /* 0x0000000000017941 */ /* 0x000fea0003800000 */
.L_x_101:
[----:B--2---:R-:W-:Y:S05]  /*7130*/  VIADD R3, R80, 0x40 ;  /* 0x0000004050037836 */ /* 0x004fea0000000000 */
[----:B------:R-:W-:Y:S04]  /*7140*/  SHF.R.U32.HI R3, RZ, 0x15, R3 ;  /* 0x00000015ff037819 */ /* 0x000fe80000011603 */
[----:B------:R-:W-:Y:S11]  /*7150*/  LOP3.LUT P0, RZ, R3, 0x3, R154, 0x48, !PT ;  /* 0x0000000303ff7812 */ /* 0x000ff6000780489a */
[----:B------:R-:W-:Y:S02]  /*7160*/  @!UPT UIADD3 URZ, UPT, UPT, URZ, URZ, URZ ;  /* 0x000000fffffff290 */ /* 0x000fe4000fffe0ff */
[----:B------:R-:W-:Y:S05]  /*7170*/  @!P0 BRA `(.L_x_106) ;  /* 0x0000000000408947 */ /* 0x000fea0003800000 */
[----:B------:R-:W2:Y:S01]  /*7180*/  LDCU.64 UR8, c[0x4][0x78] ;  /* 0x01000f00ff0877ac */ /* 0x000ea20008000a00 */
[----:B------:R-:W-:Y:S01]  /*7190*/  MOV R3, 0x0 ;  /* 0x0000000000037802 */ /* 0x000fe20000000f00 */
[----:B------:R-:W-:Y:S02]  /*71a0*/  HFMA2 R12, -RZ, RZ, 0, 5.9604644775390625e-08 ;  /* 0x00000001ff0c7431 */ /* 0x000fe400000001ff */
[----:B------:R-:W-:Y:S02]  /*71b0*/  IMAD.MOV.U32 R8, RZ, RZ, 0x192 ;  /* 0x00000192ff087424 */ /* 0x000fe400078e00ff */
[----:B------:R-:W-:Y:S01]  /*71c0*/  IMAD.MOV.U32 R13, RZ, RZ, RZ ;  /* 0x000000ffff0d7224 */ /* 0x000fe200078e00ff */
[----:B------:R-:W5:Y:S01]  /*71d0*/  LDCU.64 UR6, c[0x4][0x80] ;  /* 0x01001000ff0677ac */ /* 0x000f620008000a00 */
[----:B------:R-:W1:Y:S01]  /*71e0*/  LDC.64 R2, c[0x4][R3] ;  /* 0x0100000003027b82 */ /* 0x000e620000000a00 */
[----:B------:R-:W3:Y:S01]  /*71f0*/  LDCU.64 UR4, c[0x4][0x18] ;  /* 0x01000300ff0477ac */ /* 0x000ee20008000a00 */
[----:B--2---:R-:W-:Y:S01]  /*7200*/  MOV R5, UR9 ;  /* 0x0000000900057c02 */ /* 0x004fe20008000f00 */
[----:B------:R-:W-:Y:S01]  /*7210*/  IMAD.U32 R4, RZ, RZ, UR8 ;  /* 0x00000008ff047e24 */ /* 0x000fe2000f8e00ff */
[----:B-----5:R-:W-:Y:S01]  /*7220*/  MOV R7, UR7 ;  /* 0x0000000700077c02 */ /* 0x020fe20008000f00 */
[----:B------:R-:W-:Y:S01]  /*7230*/  IMAD.U32 R6, RZ, RZ, UR6 ;  /* 0x00000006ff067e24 */ /* 0x000fe2000f8e00ff */
[----:B---3--:R-:W-:Y:S01]  /*7240*/  MOV R11, UR5 ;  /* 0x00000005000b7c02 */ /* 0x008fe20008000f00 */
[----:B------:R-:W-:Y:S02]  /*7250*/  IMAD.U32 R10, RZ, RZ, UR4 ;  /* 0x00000004ff0a7e24 */ /* 0x000fe4000f8e00ff */
[----:B------:R-:W-:Y:S07]  /*7260*/  LEPC R20, `(.L_x_106) ;  /* 0x000000001014794e */ /* 0x000fee0000000000 */
[----:B-1--4-:R-:W-:Y:S05]  /*7270*/  CALL.ABS.NOINC R2 ;  /* 0x0000000002007343 */ /* 0x012fea0003c00000 */
.L_x_106:
[----:B------:R-:W-:Y:S05]  /*7280*/  WARPSYNC.ALL ;  /* 0x0000000000007948 */ /* 0x000fea0003800000 */
[----:B------:R-:W-:Y:S01]  /*7290*/  R2UR UR4, R80 ;  /* 0x00000000500472ca */ /* 0x000fe200000e0000 */
[----:B------:R-:W-:Y:S01]  /*72a0*/  BSSY.RECONVERGENT B0, `(.L_x_107) ;  /* 0x000011c000007945 */ /* 0x000fe20003800200 */
[C---:B---3--:R-:W-:Y:S02]  /*72b0*/  PRMT R81, R100.reuse, 0x8880, RZ ;  /* 0x0000888064517816 */ /* 0x048fe400000000ff */
[C---:B------:R-:W-:Y:S02]  /*72c0*/  SHF.L.U32 R84, R100.reuse, 0x8, RZ ;  /* 0x0000000864547819 */ /* 0x040fe400000006ff */
[----:B------:R-:W-:Y:S02]  /*72d0*/  SHF.L.U32 R83, R100, 0x10, RZ ;  /* 0x0000001064537819 */ /* 0x000fe400000006ff */
[----:B------:R-:W-:Y:S02]  /*72e0*/  SHF.R.S32.HI R84, RZ, 0x18, R84 ;  /* 0x00000018ff547819 */ /* 0x000fe40000011454 */
[----:B------:R-:W-:Y:S02]  /*72f0*/  SHF.R.S32.HI R83, RZ, 0x18, R83 ;  /* 0x00000018ff537819 */ /* 0x000fe40000011453 */
[----:B------:R-:W-:Y:S01]  /*7300*/  ISETP.NE.AND P0, PT, R167, RZ, PT ;  /* 0x000000ffa700720c */ /* 0x000fe20003f05270 */
[----:B------:R-:W2:Y:S01]  /*7310*/  LDTM.x64 R4, tmem[UR4+0x40] ;  /* 0x00004004000479ee */ /* 0x000ea20008340000 */
[----:B------:R-:W-:Y:S01]  /*7320*/  ISETP.NE.AND P6, PT, R117, RZ, PT ;  /* 0x000000ff7500720c */ /* 0x000fe20003fc5270 */
[C---:B--2---:R-:W-:Y:S02]  /*7330*/  IMAD R0, R78.reuse, R4, RZ ;  /* 0x000000044e007224 */ /* 0x044fe400078e02ff */
[C---:B------:R-:W-:Y:S02]  /*7340*/  IMAD R3, R78.reuse, R6, RZ ;  /* 0x000000064e037224 */ /* 0x040fe400078e02ff */
[C---:B------:R-:W-:Y:S02]  /*7350*/  IMAD R4, R78.reuse, R8, RZ ;  /* 0x000000084e047224 */ /* 0x040fe400078e02ff */
[C---:B------:R-:W-:Y:S02]  /*7360*/  IMAD R6, R78.reuse, R10, RZ ;  /* 0x0000000a4e067224 */ /* 0x040fe400078e02ff */
[C---:B------:R-:W-:Y:S02]  /*7370*/  IMAD R2, R78.reuse, R5, RZ ;  /* 0x000000054e027224 */ /* 0x040fe400078e02ff */
[C---:B------:R-:W-:Y:S02]  /*7380*/  IMAD R8, R78.reuse, R12, RZ ;  /* 0x0000000c4e087224 */ /* 0x040fe400078e02ff */
[C---:B------:R-:W-:Y:S02]  /*7390*/  IMAD R10, R78.reuse, R14, RZ ;  /* 0x0000000e4e0a7224 */ /* 0x040fe400078e02ff */
[C---:B------:R-:W-:Y:S02]  /*73a0*/  IMAD R5, R78.reuse, R9, RZ ;  /* 0x000000094e057224 */ /* 0x040fe400078e02ff */
[----:B------:R-:W-:Y:S01]  /*73b0*/  IMAD R0, R81, R82, R0 ;  /* 0x0000005251007224 */ /* 0x000fe200078e0200 */
[----:B------:R-:W-:Y:S01]  /*73c0*/  SHF.L.U32 R81, R101, 0x8, RZ ;  /* 0x0000000865517819 */ /* 0x000fe200000006ff */
[C---:B------:R-:W-:Y:S02]  /*73d0*/  IMAD R12, R78.reuse, R16, RZ ;  /* 0x000000104e0c7224 */ /* 0x040fe400078e02ff */
[C---:B------:R-:W-:Y:S01]  /*73e0*/  IMAD R14, R78.reuse, R18, RZ ;  /* 0x000000124e0e7224 */ /* 0x040fe200078e02ff */
[----:B------:R-:W-:Y:S01]  /*73f0*/  SHF.R.S32.HI R81, RZ, 0x18, R81 ;  /* 0x00000018ff517819 */ /* 0x000fe20000011451 */
[C---:B------:R-:W-:Y:S02]  /*7400*/  IMAD R9, R78.reuse, R13, RZ ;  /* 0x0000000d4e097224 */ /* 0x040fe400078e02ff */
[C---:B------:R-:W-:Y:S02]  /*7410*/  IMAD R16, R78.reuse, R20, RZ ;  /* 0x000000144e107224 */ /* 0x040fe400078e02ff */
[C---:B------:R-:W-:Y:S02]  /*7420*/  IMAD R18, R78.reuse, R22, RZ ;  /* 0x000000164e127224 */ /* 0x040fe400078e02ff */
[C---:B------:R-:W-:Y:S02]  /*7430*/  IMAD R13, R78.reuse, R17, RZ ;  /* 0x000000114e0d7224 */ /* 0x040fe400078e02ff */
[C---:B------:R-:W-:Y:S02]  /*7440*/  IMAD R20, R78.reuse, R24, RZ ;  /* 0x000000184e147224 */ /* 0x040fe400078e02ff */
[C---:B------:R-:W-:Y:S02]  /*7450*/  IMAD R22, R78.reuse, R26, RZ ;  /* 0x0000001a4e167224 */ /* 0x040fe400078e02ff */
[----:B------:R-:W-:Y:S01]  /*7460*/  IMAD R2, R83, R82, R2 ;  /* 0x0000005253027224 */ /* 0x000fe200078e0202 */
[----:B------:R-:W-:Y:S01]  /*7470*/  SHF.R.S32.HI R83, RZ, 0x18, R101 ;  /* 0x00000018ff537819 */ /* 0x000fe20000011465 */
[C---:B------:R-:W-:Y:S02]  /*7480*/  IMAD R17, R78.reuse, R21, RZ ;  /* 0x000000154e117224 */ /* 0x040fe400078e02ff */
[C---:B------:R-:W-:Y:S02]  /*7490*/  IMAD R24, R78.reuse, R28, RZ ;  /* 0x0000001c4e187224 */ /* 0x040fe400078e02ff */
[C---:B------:R-:W-:Y:S02]  /*74a0*/  IMAD R26, R78.reuse, R30, RZ ;  /* 0x0000001e4e1a7224 */ /* 0x040fe400078e02ff */
[C---:B------:R-:W-:Y:S02]  /*74b0*/  IMAD R21, R78.reuse, R25, RZ ;  /* 0x000000194e157224 */ /* 0x040fe400078e02ff */
[C---:B------:R-:W-:Y:S02]  /*74c0*/  IMAD R28, R78.reuse, R32, RZ ;  /* 0x000000204e1c7224 */ /* 0x040fe400078e02ff */
[----:B------:R-:W-:Y:S02]  /*74d0*/  IMAD R30, R78, R34, RZ ;  /* 0x000000224e1e7224 */ /* 0x000fe400078e02ff */
[----:B------:R-:W-:Y:S02]  /*74e0*/  IMAD R3, R84, R82, R3 ;  /* 0x0000005254037224 */ /* 0x000fe400078e0203 */
[C---:B------:R-:W-:Y:S02]  /*74f0*/  IMAD R25, R78.reuse, R29, RZ ;  /* 0x0000001d4e197224 */ /* 0x040fe400078e02ff */
        /* <DEDUP_REMOVED lines=14> */
[C---:B------:R-:W-:Y:S01]  /*75e0*/  IMAD R60, R78.reuse, R64, RZ ;  /* 0x000000404e3c7224 */ /* 0x040fe200078e02ff */
[----:B------:R-:W-:Y:S01]  /*75f0*/  SHF.R.S32.HI R64, RZ, 0x18, R100 ;  /* 0x00000018ff407819 */ /* 0x000fe20000011464 */
[C---:B------:R-:W-:Y:S02]  /*7600*/  IMAD R34, R78.reuse, R38, RZ ;  /* 0x000000264e227224 */ /* 0x040fe400078e02ff */
[C---:B------:R-:W-:Y:S02]  /*7610*/  IMAD R38, R78.reuse, R42, RZ ;  /* 0x0000002a4e267224 */ /* 0x040fe400078e02ff */
[C---:B------:R-:W-:Y:S02]  /*7620*/  IMAD R57, R78.reuse, R61, RZ ;  /* 0x0000003d4e397224 */ /* 0x040fe400078e02ff */
[C---:B------:R-:W-:Y:S01]  /*7630*/  IMAD R61, R78.reuse, R65, RZ ;  /* 0x000000414e3d7224 */ /* 0x040fe200078e02ff */
[C---:B------:R-:W-:Y:S01]  /*7640*/  PRMT R65, R101.reuse, 0x8880, RZ ;  /* 0x0000888065417816 */ /* 0x040fe200000000ff */
[C---:B------:R-:W-:Y:S02]  /*7650*/  IMAD R42, R78.reuse, R46, RZ ;  /* 0x0000002e4e2a7224 */ /* 0x040fe400078e02ff */
[C---:B------:R-:W-:Y:S02]  /*7660*/  IMAD R46, R78.reuse, R50, RZ ;  /* 0x000000324e2e7224 */ /* 0x040fe400078e02ff */
[C---:B------:R-:W-:Y:S02]  /*7670*/  IMAD R51, R78.reuse, R51, RZ ;  /* 0x000000334e337224 */ /* 0x040fe400078e02ff */
[C---:B------:R-:W-:Y:S02]  /*7680*/  IMAD R50, R78.reuse, R54, RZ ;  /* 0x000000364e327224 */ /* 0x040fe400078e02ff */
[C---:B------:R-:W-:Y:S02]  /*7690*/  IMAD R54, R78.reuse, R58, RZ ;  /* 0x0000003a4e367224 */ /* 0x040fe400078e02ff */
[C---:B------:R-:W-:Y:S02]  /*76a0*/  IMAD R58, R78.reuse, R62, RZ ;  /* 0x0000003e4e3a7224 */ /* 0x040fe400078e02ff */
[C---:B------:R-:W-:Y:S01]  /*76b0*/  IMAD R62, R78.reuse, R66, RZ ;  /* 0x000000424e3e7224 */ /* 0x040fe200078e02ff */
[----:B------:R-:W-:Y:S01]  /*76c0*/  SHF.L.U32 R66, R101, 0x10, RZ ;  /* 0x0000001065427819 */ /* 0x000fe200000006ff */
[C---:B------:R-:W-:Y:S02]  /*76d0*/  IMAD R7, R78.reuse, R7, RZ ;  /* 0x000000074e077224 */ /* 0x040fe400078e02ff */
[----:B------:R-:W-:Y:S01]  /*76e0*/  IMAD R11, R78, R11, RZ ;  /* 0x0000000b4e0b7224 */ /* 0x000fe200078e02ff */
[----:B------:R-:W-:Y:S01]  /*76f0*/  SHF.R.S32.HI R66, RZ, 0x18, R66 ;  /* 0x00000018ff427819 */ /* 0x000fe20000011442 */
[-C--:B------:R-:W-:Y:S01]  /*7700*/  IMAD R7, R64, R82.reuse, R7 ;  /* 0x0000005240077224 */ /* 0x080fe200078e0207 */
[C---:B------:R-:W-:Y:S01]  /*7710*/  PRMT R64, R102.reuse, 0x8880, RZ ;  /* 0x0000888066407816 */ /* 0x040fe200000000ff */
[-C--:B------:R-:W-:Y:S01]  /*7720*/  IMAD R4, R65, R82.reuse, R4 ;  /* 0x0000005241047224 */ /* 0x080fe200078e0204 */
[----:B------:R-:W-:Y:S01]  /*7730*/  SHF.L.U32 R65, R102, 0x10, RZ ;  /* 0x0000001066417819 */ /* 0x000fe200000006ff */
[-C--:B------:R-:W-:Y:S02]  /*7740*/  IMAD R5, R66, R82.reuse, R5 ;  /* 0x0000005242057224 */ /* 0x080fe400078e0205 */
[-C--:B------:R-:W-:Y:S01]  /*7750*/  IMAD R6, R81, R82.reuse, R6 ;  /* 0x0000005251067224 */ /* 0x080fe200078e0206 */
[----:B------:R-:W-:Y:S01]  /*7760*/  I2IP.S8.S32.SAT R81, R7, R3, RZ ;  /* 0x0000000307517239 */ /* 0x000fe200000014ff */
[----:B------:R-:W-:Y:S01]  /*7770*/  IMAD R11, R83, R82, R11 ;  /* 0x00000052530b7224 */ /* 0x000fe200078e020b */
[----:B------:R-:W-:Y:S01]  /*7780*/  SHF.L.U32 R7, R102, 0x8, RZ ;  /* 0x0000000866077819 */ /* 0x000fe200000006ff */
[C---:B------:R-:W-:Y:S01]  /*7790*/  IMAD R15, R78.reuse, R15, RZ ;  /* 0x0000000f4e0f7224 */ /* 0x040fe200078e02ff */
[----:B------:R-:W-:Y:S01]  /*77a0*/  MOV R3, R64 ;  /* 0x0000004000037202 */ /* 0x000fe20000000f00 */
[C---:B------:R-:W-:Y:S01]  /*77b0*/  IMAD R19, R78.reuse, R19, RZ ;  /* 0x000000134e137224 */ /* 0x040fe200078e02ff */
[----:B------:R-:W-:Y:S01]  /*77c0*/  I2IP.S8.S32.SAT R11, R11, R6, RZ ;  /* 0x000000060b0b7239 */ /* 0x000fe200000014ff */
[C---:B------:R-:W-:Y:S01]  /*77d0*/  IMAD R23, R78.reuse, R23, RZ ;  /* 0x000000174e177224 */ /* 0x040fe200078e02ff */
[----:B------:R-:W-:Y:S01]  /*77e0*/  SHF.R.S32.HI R6, RZ, 0x18, R65 ;  /* 0x00000018ff067819 */ /* 0x000fe20000011441 */
[----:B------:R-:W-:Y:S01]  /*77f0*/  IMAD R8, R3, R82, R8 ;  /* 0x0000005203087224 */ /* 0x000fe200078e0208 */
[----:B------:R-:W-:Y:S01]  /*7800*/  SHF.R.S32.HI R7, RZ, 0x18, R7 ;  /* 0x00000018ff077819 */ /* 0x000fe20000011407 */
[----:B------:R-:W-:Y:S01]  /*7810*/  IMAD R27, R78, R27, RZ ;  /* 0x0000001b4e1b7224 */ /* 0x000fe200078e02ff */
[----:B------:R-:W-:Y:S01]  /*7820*/  I2IP.S8.S32.SAT R84, R2, R0, R81 ;  /* 0x0000000002547239 */ /* 0x000fe20000001451 */
[-C--:B------:R-:W-:Y:S01]  /*7830*/  IMAD R9, R6, R82.reuse, R9 ;  /* 0x0000005206097224 */ /* 0x080fe200078e0209 */
[----:B------:R-:W-:Y:S01]  /*7840*/  SHF.L.U32 R2, R103, 0x10, RZ ;  /* 0x0000001067027819 */ /* 0x000fe200000006ff */
[----:B------:R-:W-:Y:S01]  /*7850*/  IMAD R10, R7, R82, R10 ;  /* 0x00000052070a7224 */ /* 0x000fe200078e020a */
[----:B------:R-:W-:Y:S01]  /*7860*/  SHF.R.S32.HI R0, RZ, 0x18, R102 ;  /* 0x00000018ff007819 */ /* 0x000fe20000011466 */
[C---:B------:R-:W-:Y:S01]  /*7870*/  IMAD R31, R78.reuse, R31, RZ ;  /* 0x0000001f4e1f7224 */ /* 0x040fe200078e02ff */
[----:B------:R-:W-:Y:S01]  /*7880*/  I2IP.S8.S32.SAT R85, R5, R4, R11 ;  /* 0x0000000405557239 */ /* 0x000fe2000000140b */
[----:B------:R-:W-:Y:S01]  /*7890*/  IMAD R35, R78, R35, RZ ;  /* 0x000000234e237224 */ /* 0x000fe200078e02ff */
[C---:B------:R-:W-:Y:S01]  /*78a0*/  PRMT R3, R103.reuse, 0x8880, RZ ;  /* 0x0000888067037816 */ /* 0x040fe200000000ff */
[-C--:B------:R-:W-:Y:S01]  /*78b0*/  IMAD R15, R0, R82.reuse, R15 ;  /* 0x00000052000f7224 */ /* 0x080fe200078e020f */
[----:B------:R-:W-:Y:S01]  /*78c0*/  SHF.L.U32 R5, R103, 0x8, RZ ;  /* 0x0000000867057819 */ /* 0x000fe200000006ff */
[C---:B------:R-:W-:Y:S01]  /*78d0*/  IMAD R39, R78.reuse, R39, RZ ;  /* 0x000000274e277224 */ /* 0x040fe200078e02ff */
[----:B------:R-:W-:Y:S01]  /*78e0*/  SHF.R.S32.HI R2, RZ, 0x18, R2 ;  /* 0x00000018ff027819 */ /* 0x000fe20000011402 */
[-C--:B------:R-:W-:Y:S01]  /*78f0*/  IMAD R12, R3, R82.reuse, R12 ;  /* 0x00000052030c7224 */ /* 0x080fe200078e020c */
[----:B------:R-:W-:Y:S01]  /*7900*/  SHF.R.S32.HI R5, RZ, 0x18, R5 ;  /* 0x00000018ff057819 */ /* 0x000fe20000011405 */
[----:B------:R-:W-:Y:S01]  /*7910*/  IMAD R43, R78, R43, RZ ;  /* 0x0000002b4e2b7224 */ /* 0x000fe200078e02ff */
[----:B------:R-:W-:Y:S01]  /*7920*/  SHF.R.S32.HI R4, RZ, 0x18, R103 ;  /* 0x00000018ff047819 */ /* 0x000fe20000011467 */
[-C--:B------:R-:W-:Y:S01]  /*7930*/  IMAD R13, R2, R82.reuse, R13 ;  /* 0x00000052020d7224 */ /* 0x080fe200078e020d */
[C---:B----4-:R-:W-:Y:S01]  /*7940*/  SHF.L.U32 R0, R88.reuse, 0x10, RZ ;  /* 0x0000001058007819 */ /* 0x050fe200000006ff */
[-C--:B------:R-:W-:Y:S01]  /*7950*/  IMAD R14, R5, R82.reuse, R14 ;  /* 0x00000052050e7224 */ /* 0x080fe200078e020e */
[C---:B------:R-:W-:Y:S01]  /*7960*/  PRMT R3, R88.reuse, 0x8880, RZ ;  /* 0x0000888058037816 */ /* 0x040fe200000000ff */
[----:B------:R-:W-:Y:S01]  /*7970*/  IMAD.SHL.U32 R2, R88, 0x100, RZ ;  /* 0x0000010058027824 */ /* 0x000fe200078e00ff */
[----:B------:R-:W-:Y:S01]  /*7980*/  SHF.R.S32.HI R0, RZ, 0x18, R0 ;  /* 0x00000018ff007819 */ /* 0x000fe20000011400 */
[-C--:B------:R-:W-:Y:S01]  /*7990*/  IMAD R19, R4, R82.reuse, R19 ;  /* 0x0000005204137224 */ /* 0x080fe200078e0213 */
[----:B------:R-:W-:Y:S01]  /*79a0*/  SHF.L.U32 R4, R89, 0x10, RZ ;  /* 0x0000001059047819 */ /* 0x000fe200000006ff */
[-C--:B------:R-:W-:Y:S01]  /*79b0*/  IMAD R16, R3, R82.reuse, R16 ;  /* 0x0000005203107224 */ /* 0x080fe200078e0210 */
[----:B------:R-:W-:Y:S01]  /*79c0*/  SHF.R.S32.HI R5, RZ, 0x18, R2 ;  /* 0x00000018ff057819 */ /* 0x000fe20000011402 */
[-C--:B------:R-:W-:Y:S01]  /*79d0*/  IMAD R17, R0, R82.reuse, R17 ;  /* 0x0000005200117224 */ /* 0x080fe200078e0211 */
[----:B------:R-:W-:Y:S01]  /*79e0*/  SHF.R.S32.HI R0, RZ, 0x18, R88 ;  /* 0x00000018ff007819 */ /* 0x000fe20000011458 */
[----:B------:R-:W-:Y:S01]  /*79f0*/  IMAD R47, R78, R47, RZ ;  /* 0x0000002f4e2f7224 */ /* 0x000fe200078e02ff */
[----:B------:R-:W-:Y:S01]  /*7a00*/  PRMT R3, R89, 0x8880, RZ ;  /* 0x0000888059037816 */ /* 0x000fe200000000ff */
[-C--:B------:R-:W-:Y:S01]  /*7a10*/  IMAD R18, R5, R82.reuse, R18 ;  /* 0x0000005205127224 */ /* 0x080fe200078e0212 */
[----:B------:R-:W-:Y:S01]  /*7a20*/  SHF.L.U32 R2, R89, 0x8, RZ ;  /* 0x0000000859027819 */ /* 0x000fe200000006ff */
[-C--:B------:R-:W-:Y:S01]  /*7a30*/  IMAD R23, R0, R82.reuse, R23 ;  /* 0x0000005200177224 */ /* 0x080fe200078e0217 */
[----:B------:R-:W-:Y:S01]  /*7a40*/  SHF.R.S32.HI R0, RZ, 0x18, R4 ;  /* 0x00000018ff007819 */ /* 0x000fe20000011404 */
[-C--:B------:R-:W-:Y:S01]  /*7a50*/  IMAD R20, R3, R82.reuse, R20 ;  /* 0x0000005203147224 */ /* 0x080fe200078e0214 */
[----:B------:R-:W-:Y:S01]  /*7a60*/  SHF.R.S32.HI R5, RZ, 0x18, R2 ;  /* 0x00000018ff057819 */ /* 0x000fe20000011402 */
[----:B------:R-:W-:Y:S01]  /*7a70*/  IMAD R55, R78, R55, RZ ;  /* 0x000000374e377224 */ /* 0x000fe200078e02ff */
[----:B------:R-:W-:Y:S01]  /*7a80*/  SHF.R.S32.HI R2, RZ, 0x18, R89 ;  /* 0x00000018ff027819 */ /* 0x000fe20000011459 */
[-C--:B------:R-:W-:Y:S01]  /*7a90*/  IMAD R21, R0, R82.reuse, R21 ;  /* 0x0000005200157224 */ /* 0x080fe200078e0215 */
[C---:B------:R-:W-:Y:S01]  /*7aa0*/  SHF.L.U32 R0, R90.reuse, 0x10, RZ ;  /* 0x000000105a007819 */ /* 0x040fe200000006ff */
[-C--:B------:R-:W-:Y:S01]  /*7ab0*/  IMAD R22, R5, R82.reuse, R22 ;  /* 0x0000005205167224 */ /* 0x080fe200078e0216 */
[----:B------:R-:W-:Y:S01]  /*7ac0*/  PRMT R3, R90, 0x8880, RZ ;  /* 0x000088805a037816 */ /* 0x000fe200000000ff */
        /* <DEDUP_REMOVED lines=9> */
[----:B------:R-:W-:Y:S01]  /*7b60*/  SHF.L.U32 R0, R91, 0x10, RZ ;  /* 0x000000105b007819 */ /* 0x000fe200000006ff */
[-C--:B------:R-:W-:Y:S01]  /*7b70*/  IMAD R26, R5, R82.reuse, R26 ;  /* 0x00000052051a7224 */ /* 0x080fe200078e021a */
[C---:B------:R-:W-:Y:S01]  /*7b80*/  PRMT R3, R91.reuse, 0x8880, RZ ;  /* 0x000088805b037816 */ /* 0x040fe200000000ff */
[-C--:B------:R-:W-:Y:S01]  /*7b90*/  IMAD R31, R2, R82.reuse, R31 ;  /* 0x00000052021f7224 */ /* 0x080fe200078e021f */
[----:B------:R-:W-:Y:S01]  /*7ba0*/  SHF.L.U32 R2, R91, 0x8, RZ ;  /* 0x000000085b027819 */ /* 0x000fe200000006ff */
[----:B------:R-:W-:Y:S01]  /*7bb0*/  IMAD R67, R78, R67, RZ ;  /* 0x000000434e437224 */ /* 0x000fe200078e02ff */
[----:B------:R-:W-:Y:S01]  /*7bc0*/  SHF.R.S32.HI R0, RZ, 0x18, R0 ;  /* 0x00000018ff007819 */ /* 0x000fe20000011400 */
[-C--:B------:R-:W-:Y:S01]  /*7bd0*/  IMAD R28, R3, R82.reuse, R28 ;  /* 0x00000052031c7224 */ /* 0x080fe200078e021c */
[----:B------:R-:W-:Y:S02]  /*7be0*/  SHF.R.S32.HI R5, RZ, 0x18, R2 ;  /* 0x00000018ff057819 */ /* 0x000fe40000011402 */
[----:B------:R-:W-:Y:S01]  /*7bf0*/  SHF.R.S32.HI R2, RZ, 0x18, R91 ;  /* 0x00000018ff027819 */ /* 0x000fe2000001145b */
[-C--:B------:R-:W-:Y:S01]  /*7c00*/  IMAD R29, R0, R82.reuse, R29 ;  /* 0x00000052001d7224 */ /* 0x080fe200078e021d */
[C---:B-1----:R-:W-:Y:S01]  /*7c10*/  PRMT R3, R92.reuse, 0x8880, RZ ;  /* 0x000088805c037816 */ /* 0x042fe200000000ff */
[----:B------:R-:W-:Y:S01]  /*7c20*/  IMAD.U32 R0, R92, 0x10000, RZ ;  /* 0x000100005c007824 */ /* 0x000fe200078e00ff */
[----:B------:R-:W-:Y:S01]  /*7c30*/  SHF.L.U32 R4, R93, 0x10, RZ ;  /* 0x000000105d047819 */ /* 0x000fe200000006ff */
[----:B------:R-:W-:Y:S01]  /*7c40*/  IMAD R30, R5, R82, R30 ;  /* 0x00000052051e7224 */ /* 0x000fe200078e021e */
[----:B------:R-:W-:Y:S01]  /*7c50*/  I2IP.S8.S32.SAT R10, R15, R10, RZ ;  /* 0x0000000a0f0a7239 */ /* 0x000fe200000014ff */
[-C--:B------:R-:W-:Y:S01]  /*7c60*/  IMAD R35, R2, R82.reuse, R35 ;  /* 0x0000005202237224 */ /* 0x080fe200078e0223 */
[----:B------:R-:W-:Y:S01]  /*7c70*/  SHF.L.U32 R2, R92, 0x8, RZ ;  /* 0x000000085c027819 */ /* 0x000fe200000006ff */
[-C--:B------:R-:W-:Y:S01]  /*7c80*/  IMAD R32, R3, R82.reuse, R32 ;  /* 0x0000005203207224 */ /* 0x080fe200078e0220 */
[----:B------:R-:W-:Y:S02]  /*7c90*/  SHF.R.S32.HI R0, RZ, 0x18, R0 ;  /* 0x00000018ff007819 */ /* 0x000fe40000011400 */
[----:B------:R-:W-:Y:S02]  /*7ca0*/  SHF.R.S32.HI R5, RZ, 0x18, R2 ;  /* 0x00000018ff057819 */ /* 0x000fe40000011402 */
[----:B------:R-:W-:Y:S01]  /*7cb0*/  PRMT R3, R93, 0x8880, RZ ;  /* 0x000088805d037816 */ /* 0x000fe200000000ff */
[-C--:B------:R-:W-:Y:S01]  /*7cc0*/  IMAD R33, R0, R82.reuse, R33 ;  /* 0x0000005200217224 */ /* 0x080fe200078e0221 */
[----:B------:R-:W-:Y:S01]  /*7cd0*/  SHF.R.S32.HI R0, RZ, 0x18, R92 ;  /* 0x00000018ff007819 */ /* 0x000fe2000001145c */
[----:B------:R-:W-:Y:S01]  /*7ce0*/  IMAD R34, R5, R82, R34 ;  /* 0x0000005205227224 */ /* 0x000fe200078e0222 */
[----:B------:R-:W-:Y:S02]  /*7cf0*/  SHF.L.U32 R2, R93, 0x8, RZ ;  /* 0x000000085d027819 */ /* 0x000fe400000006ff */
[----:B------:R-:W-:Y:S01]  /*7d00*/  I2IP.S8.S32.SAT R14, R19, R14, RZ ;  /* 0x0000000e130e7239 */ /* 0x000fe200000014ff */
[-C--:B------:R-:W-:Y:S01]  /*7d10*/  IMAD R39, R0, R82.reuse, R39 ;  /* 0x0000005200277224 */ /* 0x080fe200078e0227 */
[----:B------:R-:W-:Y:S01]  /*7d20*/  SHF.R.S32.HI R0, RZ, 0x18, R4 ;  /* 0x00000018ff007819 */ /* 0x000fe20000011404 */
[-C--:B------:R-:W-:Y:S01]  /*7d30*/  IMAD R36, R3, R82.reuse, R36 ;  /* 0x0000005203247224 */ /* 0x080fe200078e0224 */
[----:B------:R-:W-:Y:S02]  /*7d40*/  SHF.R.S32.HI R5, RZ, 0x18, R2 ;  /* 0x00000018ff057819 */ /* 0x000fe40000011402 */
[----:B------:R-:W-:Y:S01]  /*7d50*/  SHF.L.U32 R2, R94, 0x10, RZ ;  /* 0x000000105e027819 */ /* 0x000fe200000006ff */
[-C--:B------:R-:W-:Y:S01]  /*7d60*/  IMAD R37, R0, R82.reuse, R37 ;  /* 0x0000005200257224 */ /* 0x080fe200078e0225 */
[----:B------:R-:W-:Y:S01]  /*7d70*/  SHF.R.S32.HI R0, RZ, 0x18, R93 ;  /* 0x00000018ff007819 */ /* 0x000fe2000001145d */
[-C--:B------:R-:W-:Y:S01]  /*7d80*/  IMAD R38, R5, R82.reuse, R38 ;  /* 0x0000005205267224 */ /* 0x080fe200078e0226 */
[C---:B------:R-:W-:Y:S02]  /*7d90*/  PRMT R3, R94.reuse, 0x8880, RZ ;  /* 0x000088805e037816 */ /* 0x040fe400000000ff */
[----:B------:R-:W-:Y:S01]  /*7da0*/  SHF.L.U32 R5, R94, 0x8, RZ ;  /* 0x000000085e057819 */ /* 0x000fe200000006ff */
[-C--:B------:R-:W-:Y:S01]  /*7db0*/  IMAD R43, R0, R82.reuse, R43 ;  /* 0x00000052002b7224 */ /* 0x080fe200078e022b */
[----:B------:R-:W-:Y:S01]  /*7dc0*/  SHF.R.S32.HI R2, RZ, 0x18, R2 ;  /* 0x00000018ff027819 */ /* 0x000fe20000011402 */
[-C--:B------:R-:W-:Y:S01]  /*7dd0*/  IMAD R40, R3, R82.reuse, R40 ;  /* 0x0000005203287224 */ /* 0x080fe200078e0228 */
[----:B------:R-:W-:Y:S02]  /*7de0*/  SHF.R.S32.HI R5, RZ, 0x18, R5 ;  /* 0x00000018ff057819 */ /* 0x000fe40000011405 */
[----:B------:R-:W-:Y:S01]  /*7df0*/  SHF.R.S32.HI R4, RZ, 0x18, R94 ;  /* 0x00000018ff047819 */ /* 0x000fe2000001145e */
[-C--:B------:R-:W-:Y:S01]  /*7e00*/  IMAD R41, R2, R82.reuse, R41 ;  /* 0x0000005202297224 */ /* 0x080fe200078e0229 */
[----:B------:R-:W-:Y:S01]  /*7e10*/  SHF.L.U32 R0, R95, 0x10, RZ ;  /* 0x000000105f007819 */ /* 0x000fe200000006ff */
[-C--:B------:R-:W-:Y:S01]  /*7e20*/  IMAD R42, R5, R82.reuse, R42 ;  /* 0x00000052052a7224 */ /* 0x080fe200078e022a */
[C---:B------:R-:W-:Y:S01]  /*7e30*/  PRMT R3, R95.reuse, 0x8880, RZ ;  /* 0x000088805f037816 */ /* 0x040fe200000000ff */
[-C--:B------:R-:W-:Y:S01]  /*7e40*/  IMAD R47, R4, R82.reuse, R47 ;  /* 0x00000052042f7224 */ /* 0x080fe200078e022f */
[----:B------:R-:W-:Y:S02]  /*7e50*/  SHF.L.U32 R2, R95, 0x8, RZ ;  /* 0x000000085f027819 */ /* 0x000fe400000006ff */
[----:B------:R-:W-:Y:S01]  /*7e60*/  SHF.R.S32.HI R0, RZ, 0x18, R0 ;  /* 0x00000018ff007819 */ /* 0x000fe20000011400 */
[-C--:B------:R-:W-:Y:S01]  /*7e70*/  IMAD R44, R3, R82.reuse, R44 ;  /* 0x00000052032c7224 */ /* 0x080fe200078e022c */
[----:B------:R-:W-:Y:S02]  /*7e80*/  SHF.R.S32.HI R5, RZ, 0x18, R2 ;  /* 0x00000018ff057819 */ /* 0x000fe40000011402 */
[----:B------:R-:W-:Y:S01]  /*7e90*/  SHF.R.S32.HI R2, RZ, 0x18, R95 ;  /* 0x00000018ff027819 */ /* 0x000fe2000001145f */
[-C--:B------:R-:W-:Y:S01]  /*7ea0*/  IMAD R45, R0, R82.reuse, R45 ;  /* 0x00000052002d7224 */ /* 0x080fe200078e022d */
[----:B------:R-:W-:Y:S01]  /*7eb0*/  PRMT R3, R96, 0x8880, RZ ;  /* 0x0000888060037816 */ /* 0x000fe200000000ff */
[-C--:B------:R-:W-:Y:S01]  /*7ec0*/  IMAD R46, R5, R82.reuse, R46 ;  /* 0x00000052052e7224 */ /* 0x080fe200078e022e */
[C---:B------:R-:W-:Y:S01]  /*7ed0*/  SHF.L.U32 R4, R97.reuse, 0x10, RZ ;  /* 0x0000001061047819 */ /* 0x040fe200000006ff */
[-C--:B------:R-:W-:Y:S01]  /*7ee0*/  IMAD R51, R2, R82.reuse, R51 ;  /* 0x0000005202337224 */ /* 0x080fe200078e0233 */
[----:B------:R-:W-:Y:S01]  /*7ef0*/  SHF.R.S32.HI R2, RZ, 0x18, R96 ;  /* 0x00000018ff027819 */ /* 0x000fe20000011460 */
[C---:B------:R-:W-:Y:S01]  /*7f00*/  IMAD.U32 R0, R96.reuse, 0x10000, RZ ;  /* 0x0001000060007824 */ /* 0x040fe200078e00ff */
[----:B------:R-:W-:Y:S01]  /*7f10*/  PRMT R5, R97, 0x8880, RZ ;  /* 0x0000888061057816 */ /* 0x000fe200000000ff */
[-C--:B------:R-:W-:Y:S01]  /*7f20*/  IMAD R48, R3, R82.reuse, R48 ;  /* 0x0000005203307224 */ /* 0x080fe200078e0230 */
[----:B------:R-:W-:Y:S02]  /*7f30*/  SHF.L.U32 R3, R96, 0x8, RZ ;  /* 0x0000000860037819 */ /* 0x000fe400000006ff */
[----:B------:R-:W-:Y:S02]  /*7f40*/  SHF.R.S32.HI R0, RZ, 0x18, R0 ;  /* 0x00000018ff007819 */ /* 0x000fe40000011400 */
[----:B------:R-:W-:Y:S02]  /*7f50*/  SHF.R.S32.HI R3, RZ, 0x18, R3 ;  /* 0x00000018ff037819 */ /* 0x000fe40000011403 */
[----:B------:R-:W-:Y:S01]  /*7f60*/  SHF.R.S32.HI R4, RZ, 0x18, R4 ;  /* 0x00000018ff047819 */ /* 0x000fe20000011404 */
[-C--:B------:R-:W-:Y:S01]  /*7f70*/  IMAD R49, R0, R82.reuse, R49 ;  /* 0x0000005200317224 */ /* 0x080fe200078e0231 */
[----:B------:R-:W-:Y:S01]  /*7f80*/  SHF.R.S32.HI R0, RZ, 0x18, R97 ;  /* 0x00000018ff007819 */ /* 0x000fe20000011461 */
[-C--:B------:R-:W-:Y:S01]  /*7f90*/  IMAD R50, R3, R82.reuse, R50 ;  /* 0x0000005203327224 */ /* 0x080fe200078e0232 */
[----:B------:R-:W-:Y:S01]  /*7fa0*/  SHF.L.U32 R3, R97, 0x8, RZ ;  /* 0x0000000861037819 */ /* 0x000fe200000006ff */
[-C--:B------:R-:W-:Y:S01]  /*7fb0*/  IMAD R55, R2, R82.reuse, R55 ;  /* 0x0000005202377224 */ /* 0x080fe200078e0237 */
        /* <DEDUP_REMOVED lines=8> */
[----:B------:R-:W-:Y:S01]  /*8040*/  IMAD R59, R0, R82, R59 ;  /* 0x00000052003b7224 */ /* 0x000fe200078e023b */
[----:B------:R-:W-:Y:S01]  /*8050*/  I2IP.S8.S32.SAT R18, R23, R18, RZ ;  /* 0x0000001217127239 */ /* 0x000fe200000014ff */
[----:B------:R-:W-:Y:S01]  /*8060*/  IMAD R56, R5, R82, R56 ;  /* 0x0000005205387224 */ /* 0x000fe200078e0238 */
[----:B------:R-:W-:Y:S01]  /*8070*/  I2IP.S8.S32.SAT R86, R9, R8, R10 ;  /* 0x0000000809567239 */ /* 0x000fe2000000140a */
[----:B------:R-:W-:Y:S01]  /*8080*/  IMAD R57, R2, R82, R57 ;  /* 0x0000005202397224 */ /* 0x000fe200078e0239 */
[----:B------:R-:W-:Y:S02]  /*8090*/  I2IP.S8.S32.SAT R87, R13, R12, R14 ;  /* 0x0000000c0d577239 */ /* 0x000fe4000000140e */
[----:B------:R-:W-:Y:S02]  /*80a0*/  SHF.R.S32.HI R7, RZ, 0x18, R7 ;  /* 0x00000018ff077819 */ /* 0x000fe40000011407 */
[----:B------:R-:W-:Y:S01]  /*80b0*/  SHF.L.U32 R2, R99, 0x10, RZ ;  /* 0x0000001063027819 */ /* 0x000fe200000006ff */
[----:B------:R1:W-:Y:S01]  /*80c0*/  STS.128 [R153+UR49+0xa200], R84 ;  /* 0x00a2005499007988 */ /* 0x0003e20008000c31 */
[----:B------:R-:W-:Y:S01]  /*80d0*/  SHF.R.S32.HI R0, RZ, 0x18, R98 ;  /* 0x00000018ff007819 */ /* 0x000fe20000011462 */
[----:B------:R-:W-:Y:S01]  /*80e0*/  IMAD R58, R7, R82, R58 ;  /* 0x00000052073a7224 */ /* 0x000fe200078e023a */
[----:B------:R-:W-:Y:S02]  /*80f0*/  I2IP.S8.S32.SAT R16, R17, R16, R18 ;  /* 0x0000001011107239 */ /* 0x000fe40000001412 */
[----:B------:R-:W-:Y:S01]  /*8100*/  I2IP.S8.S32.SAT R17, R27, R22, RZ ;  /* 0x000000161b117239 */ /* 0x000fe200000014ff */
[----:B------:R-:W-:Y:S01]  /*8110*/  IMAD R63, R0, R82, R63 ;  /* 0x00000052003f7224 */ /* 0x000fe200078e023f */
[----:B------:R-:W-:Y:S02]  /*8120*/  I2IP.S8.S32.SAT R18, R31, R26, RZ ;  /* 0x0000001a1f127239 */ /* 0x000fe400000014ff */
[----:B------:R-:W-:Y:S02]  /*8130*/  I2IP.S8.S32.SAT R19, R35, R30, RZ ;  /* 0x0000001e23137239 */ /* 0x000fe400000014ff */
[C---:B------:R-:W-:Y:S02]  /*8140*/  PRMT R3, R99.reuse, 0x8880, RZ ;  /* 0x0000888063037816 */ /* 0x040fe400000000ff */
[----:B------:R-:W-:Y:S02]  /*8150*/  SHF.L.U32 R5, R99, 0x8, RZ ;  /* 0x0000000863057819 */ /* 0x000fe400000006ff */
[----:B------:R-:W-:Y:S01]  /*8160*/  SHF.R.S32.HI R2, RZ, 0x18, R2 ;  /* 0x00000018ff027819 */ /* 0x000fe20000011402 */
[----:B------:R-:W-:Y:S01]  /*8170*/  IMAD R60, R3, R82, R60 ;  /* 0x00000052033c7224 */ /* 0x000fe200078e023c */
[----:B------:R-:W-:Y:S02]  /*8180*/  I2IP.S8.S32.SAT R17, R21, R20, R17 ;  /* 0x0000001415117239 */ /* 0x000fe40000001411 */
[----:B------:R-:W-:Y:S01]  /*8190*/  I2IP.S8.S32.SAT R18, R25, R24, R18 ;  /* 0x0000001819127239 */ /* 0x000fe20000001412 */
[----:B------:R-:W-:Y:S01]  /*81a0*/  IMAD R61, R2, R82, R61 ;  /* 0x00000052023d7224 */ /* 0x000fe200078e023d */
[----:B------:R-:W-:Y:S02]  /*81b0*/  I2IP.S8.S32.SAT R19, R29, R28, R19 ;  /* 0x0000001c1d137239 */ /* 0x000fe40000001413 */
[----:B------:R-:W-:Y:S02]  /*81c0*/  SHF.R.S32.HI R5, RZ, 0x18, R5 ;  /* 0x00000018ff057819 */ /* 0x000fe40000011405 */
[----:B------:R-:W-:Y:S01]  /*81d0*/  SHF.R.S32.HI R4, RZ, 0x18, R99 ;  /* 0x00000018ff047819 */ /* 0x000fe20000011463 */
[----:B------:R1:W-:Y:S01]  /*81e0*/  STS.128 [R172+0xa200], R16 ;  /* 0x00a20010ac007388 */ /* 0x0003e20000000c00 */
[----:B------:R-:W-:Y:S01]  /*81f0*/  I2IP.S8.S32.SAT R34, R39, R34, RZ ;  /* 0x0000002227227239 */ /* 0x000fe200000014ff */
[----:B------:R-:W-:Y:S01]  /*8200*/  IMAD R62, R5, R82, R62 ;  /* 0x00000052053e7224 */ /* 0x000fe200078e023e */
[----:B------:R-:W-:Y:S01]  /*8210*/  I2IP.S8.S32.SAT R38, R43, R38, RZ ;  /* 0x000000262b267239 */ /* 0x000fe200000014ff */
[----:B------:R-:W-:Y:S01]  /*8220*/  IMAD R67, R4, R82, R67 ;  /* 0x0000005204437224 */ /* 0x000fe200078e0243 */
[----:B------:R-:W-:Y:S02]  /*8230*/  I2IP.S8.S32.SAT R42, R47, R42, RZ ;  /* 0x0000002a2f2a7239 */ /* 0x000fe400000014ff */
[----:B------:R-:W-:Y:S02]  /*8240*/  I2IP.S8.S32.SAT R35, R51, R46, RZ ;  /* 0x0000002e33237239 */ /* 0x000fe400000014ff */
[----:B------:R-:W-:Y:S02]  /*8250*/  I2IP.S8.S32.SAT R32, R33, R32, R34 ;  /* 0x0000002021207239 */ /* 0x000fe40000001422 */
[----:B------:R-:W-:Y:S02]  /*8260*/  I2IP.S8.S32.SAT R33, R37, R36, R38 ;  /* 0x0000002425217239 */ /* 0x000fe40000001426 */
[----:B------:R-:W-:Y:S02]  /*8270*/  I2IP.S8.S32.SAT R34, R41, R40, R42 ;  /* 0x0000002829227239 */ /* 0x000fe4000000142a */
[----:B------:R-:W-:Y:S02]  /*8280*/  I2IP.S8.S32.SAT R35, R45, R44, R35 ;  /* 0x0000002c2d237239 */ /* 0x000fe40000001423 */
[----:B------:R-:W-:Y:S02]  /*8290*/  I2IP.S8.S32.SAT R50, R55, R50, RZ ;  /* 0x0000003237327239 */ /* 0x000fe400000014ff */
[----:B------:R-:W-:Y:S01]  /*82a0*/  I2IP.S8.S32.SAT R54, R59, R54, RZ ;  /* 0x000000363b367239 */ /* 0x000fe200000014ff */
[----:B------:R1:W-:Y:S01]  /*82b0*/  STS.128 [R171+0xa200], R32 ;  /* 0x00a20020ab007388 */ /* 0x0003e20000000c00 */
[----:B------:R-:W-:Y:S02]  /*82c0*/  I2IP.S8.S32.SAT R58, R63, R58, RZ ;  /* 0x0000003a3f3a7239 */ /* 0x000fe400000014ff */
[----:B------:R-:W-:Y:S02]  /*82d0*/  I2IP.S8.S32.SAT R62, R67, R62, RZ ;  /* 0x0000003e433e7239 */ /* 0x000fe400000014ff */
[----:B------:R-:W-:Y:S02]  /*82e0*/  I2IP.S8.S32.SAT R48, R49, R48, R50 ;  /* 0x0000003031307239 */ /* 0x000fe40000001432 */
[----:B------:R-:W-:Y:S02]  /*82f0*/  I2IP.S8.S32.SAT R49, R53, R52, R54 ;  /* 0x0000003435317239 */ /* 0x000fe40000001436 */
[----:B------:R-:W-:Y:S02]  /*8300*/  I2IP.S8.S32.SAT R50, R57, R56, R58 ;  /* 0x0000003839327239 */ /* 0x000fe4000000143a */
[----:B------:R-:W-:Y:S02]  /*8310*/  I2IP.S8.S32.SAT R51, R61, R60, R62 ;  /* 0x0000003c3d337239 */ /* 0x000fe4000000143e */
[----:B------:R-:W-:Y:S02]  /*8320*/  LEA R0, R160, UR49, 0x3 ;  /* 0x00000031a0007c11 */ /* 0x000fe4000f8e18ff */
[----:B------:R-:W-:Y:S01]  /*8330*/  @P6 SHF.L.U32 R3, R159, 0x1f, RZ ;  /* 0x0000001f9f036819 */ /* 0x000fe200000006ff */
        /* <DEDUP_REMOVED lines=9> */
[----:B------:R-:W-:Y:S02]  /*83d0*/  UIADD3 UR8, UP0, UPT, UR52, 0x680, URZ ;  /* 0x0000068034087890 */ /* 0x000fe4000ff1e0ff */
[----:B------:R-:W-:Y:S02]  /*83e0*/  UIADD3 UR5, UPT, UPT, UR41, 0x40, URZ ;  /* 0x0000004029057890 */ /* 0x000fe4000fffe0ff */
[----:B------:R-:W-:Y:S02]  /*83f0*/  UIADD3 UR4, UPT, UPT, UR49, 0xa200, URZ ;  /* 0x0000a20031047890 */ /* 0x000fe4000fffe0ff */
[----:B------:R-:W-:Y:S01]  /*8400*/  UIADD3.X UR9, UPT, UPT, URZ, UR53, URZ, UP0, !UPT ;  /* 0x00000035ff097290 */ /* 0x000fe200087fe4ff */
[----:B------:R-:W-:Y:S01]  /*8410*/  UMOV UR6, UR42 ;  /* 0x0000002a00067c82 */ /* 0x000fe20008000000 */
[----:B------:R-:W-:Y:S07]  /*8420*/  UMOV UR7, UR36 ;  /* 0x0000002400077c82 */ /* 0x000fee0008000000 */
[----:B------:R2:W-:Y:S01]  /*8430*/  UTMASTG.3D [UR4], [UR8] ;  /* 0x00000004080073b5 */ /* 0x0005e20008010000 */
[----:B------:R0:W-:Y:S01]  /*8440*/  UTMACMDFLUSH ;  /* 0x00000000000079b7 */ /* 0x0001e20000000000 */
[----:B--2---:R-:W-:Y:S04]  /*8450*/  DEPBAR.LE SB0, 0x1 ;  /* 0x000080400000791a */ /* 0x004fe80000000000 */
.L_x_108:
[----:B------:R-:W-:Y:S05]  /*8460*/  BSYNC.RECONVERGENT B0 ;  /* 0x0000000000007941 */ /* 0x000fea0003800200 */
.L_x_107:
        /* <DEDUP_REMOVED lines=16> */
.L_x_112:
[----:B------:R-:W-:Y:S05]  /*8570*/  BSYNC B0 ;  /* 0x0000000000007941 */ /* 0x000fea0003800000 */
.L_x_111:
        /* <DEDUP_REMOVED lines=19> */
[----:B--234-:R-:W-:Y:S02]  /*86b0*/  LOP3.LUT R159, R159, R0, RZ, 0x3c, !PT ;  /* 0x000000009f9f7212 */ /* 0x01cfe400078e3cff */
.L_x_110:
[----:B------:R-:W-:Y:S05]  /*86c0*/  BSYNC B1 ;  /* 0x0000000000017941 */ /* 0x000fea0003800000 */
.L_x_109:
[----:B------:R-:W-:Y:S05]  /*86d0*/  VIADD R3, R80, 0x80 ;  /* 0x0000008050037836 */ /* 0x000fea0000000000 */
        /* <DEDUP_REMOVED lines=9> */
[----:B------:R-:W3:Y:S01]  /*8770*/  LDCU.64 UR6, c[0x4][0x80] ;  /* 0x01001000ff0677ac */ /* 0x000ee20008000a00 */
[----:B------:R-:W4:Y:S01]  /*8780*/  LDC.64 R2, c[0x4][R3] ;  /* 0x0100000003027b82 */ /* 0x000f220000000a00 */
[----:B------:R-:W5:Y:S01]  /*8790*/  LDCU.64 UR4, c[0x4][0x18] ;  /* 0x01000300ff0477ac */ /* 0x000f620008000a00 */
[----:B--2---:R-:W-:Y:S01]  /*87a0*/  MOV R5, UR9 ;  /* 0x0000000900057c02 */ /* 0x004fe20008000f00 */
[----:B------:R-:W-:Y:S01]  /*87b0*/  IMAD.U32 R4, RZ, RZ, UR8 ;  /* 0x00000008ff047e24 */ /* 0x000fe2000f8e00ff */
[----:B---3--:R-:W-:Y:S01]  /*87c0*/  MOV R7, UR7 ;  /* 0x0000000700077c02 */ /* 0x008fe20008000f00 */
[----:B------:R-:W-:Y:S01]  /*87d0*/  IMAD.U32 R6, RZ, RZ, UR6 ;  /* 0x00000006ff067e24 */ /* 0x000fe2000f8e00ff */
[----:B-----5:R-:W-:Y:S01]  /*87e0*/  MOV R11, UR5 ;  /* 0x00000005000b7c02 */ /* 0x020fe20008000f00 */
[----:B------:R-:W-:Y:S02]  /*87f0*/  IMAD.U32 R10, RZ, RZ, UR4 ;  /* 0x00000004ff0a7e24 */ /* 0x000fe4000f8e00ff */
[----:B------:R-:W-:Y:S07]  /*8800*/  LEPC R20, `(.L_x_114) ;  /* 0x000000001014794e */ /* 0x000fee0000000000 */
[----:B-1--4-:R-:W-:Y:S05]  /*8810*/  CALL.ABS.NOINC R2 ;  /* 0x0000000002007343 */ /* 0x012fea0003c00000 */
.L_x_114:
[----:B------:R-:W-:Y:S05]  /*8820*/  WARPSYNC.ALL ;  /* 0x0000000000007948 */ /* 0x000fea0003800000 */
[----:B------:R-:W-:Y:S01]  /*8830*/  R2UR UR4, R80 ;  /* 0x00000000500472ca */ /* 0x000fe200000e0000 */
[----:B------:R-:W-:Y:S01]  /*8840*/  BSSY.RECONVERGENT B0, `(.L_x_115) ;  /* 0x000011f000007945 */ /* 0x000fe20003800200 */
[C---:B------:R-:W-:Y:S02]  /*8850*/  PRMT R81, R100.reuse, 0x8880, RZ ;  /* 0x0000888064517816 */ /* 0x040fe400000000ff */
[C---:B-1----:R-:W-:Y:S02]  /*8860*/  SHF.L.U32 R84, R100.reuse, 0x8, RZ ;  /* 0x0000000864547819 */ /* 0x042fe400000006ff */
[----:B------:R-:W-:Y:S02]  /*8870*/  SHF.L.U32 R83, R100, 0x10, RZ ;  /* 0x0000001064537819 */ /* 0x000fe400000006ff */
[----:B------:R-:W-:Y:S02]  /*8880*/  SHF.R.S32.HI R84, RZ, 0x18, R84 ;  /* 0x00000018ff547819 */ /* 0x000fe40000011454 */
[----:B------:R-:W-:Y:S02]  /*8890*/  SHF.R.S32.HI R83, RZ, 0x18, R83 ;  /* 0x00000018ff537819 */ /* 0x000fe40000011453 */
[----:B------:R-:W-:Y:S01]  /*88a0*/  ISETP.NE.AND P0, PT, R167, RZ, PT ;  /* 0x000000ffa700720c */ /* 0x000fe20003f05270 */
[----:B------:R-:W1:Y:S01]  /*88b0*/  LDTM.x64 R4, tmem[UR4+0x80] ;  /* 0x00008004000479ee */ /* 0x000e620008340000 */
[----:B------:R-:W-:Y:S01]  /*88c0*/  ISETP.NE.AND P6, PT, R117, RZ, PT ;  /* 0x000000ff7500720c */ /* 0x000fe20003fc5270 */
[C---:B-1----:R-:W-:Y:S02]  /*88d0*/  IMAD R0, R78.reuse, R4, RZ ;  /* 0x000000044e007224 */ /* 0x042fe400078e02ff */
        /* <DEDUP_REMOVED lines=141> */
[C---:B------:R-:W-:Y:S01]  /*91b0*/  PRMT R3, R92.reuse, 0x8880, RZ ;  /* 0x000088805c037816 */ /* 0x040fe200000000ff */
        /* <DEDUP_REMOVED lines=124> */
[----:B------:R-:W-:Y:S02]  /*9980*/  UIADD3 UR8, UP0, UPT, UR52, 0x680, URZ ;  /* 0x0000068034087890 */ /* 0x000fe4000ff1e0ff */
[----:B------:R-:W-:Y:S02]  /*9990*/  UIADD3 UR5, UPT, UPT, UR41, 0x80, URZ ;  /* 0x0000008029057890 */ /* 0x000fe4000fffe0ff */
[----:B------:R-:W-:Y:S01]  /*99a0*/  MOV R166, UR10 ;  /* 0x0000000a00a67c02 */ /* 0x000fe20008000f00 */
[----:B------:R-:W-:Y:S01]  /*99b0*/  UIADD3.X UR9, UPT, UPT, URZ, UR53, URZ, UP0, !UPT ;  /* 0x00000035ff097290 */ /* 0x000fe200087fe4ff */
[----:B------:R-:W-:Y:S02]  /*99c0*/  UMOV UR6, UR42 ;  /* 0x0000002a00067c82 */ /* 0x000fe40008000000 */
[----:B------:R-:W-:Y:S01]  /*99d0*/  R2UR UR4, R166 ;  /* 0x00000000a60472ca */ /* 0x000fe200000e0000 */
[----:B------:R-:W-:Y:S11]  /*99e0*/  UMOV UR7, UR36 ;  /* 0x0000002400077c82 */ /* 0x000ff60008000000 */
[----:B------:R-:W-:Y:S01]  /*99f0*/  @!UPT UIADD3 URZ, UPT, UPT, URZ, URZ, URZ ;  /* 0x000000fffffff290 */ /* 0x000fe2000fffe0ff */
[----:B------:R2:W-:Y:S01]  /*9a00*/  UTMASTG.3D [UR4], [UR8] ;  /* 0x00000004080073b5 */ /* 0x0005e20008010000 */
[----:B------:R0:W-:Y:S01]  /*9a10*/  UTMACMDFLUSH ;  /* 0x00000000000079b7 */ /* 0x0001e20000000000 */
[----:B--2---:R-:W-:Y:S04]  /*9a20*/  DEPBAR.LE SB0, 0x1 ;  /* 0x000080400000791a */ /* 0x004fe80000000000 */
.L_x_116:
[----:B------:R-:W-:Y:S05]  /*9a30*/  BSYNC.RECONVERGENT B0 ;  /* 0x0000000000007941 */ /* 0x000fea0003800200 */
.L_x_115:
        /* <DEDUP_REMOVED lines=16> */
.L_x_120:
[----:B------:R-:W-:Y:S05]  /*9b40*/  BSYNC B0 ;  /* 0x0000000000007941 */ /* 0x000fea0003800000 */
.L_x_119:
        /* <DEDUP_REMOVED lines=20> */
.L_x_118:
[----:B------:R-:W-:Y:S05]  /*9c90*/  BSYNC B1 ;  /* 0x0000000000017941 */ /* 0x000fea0003800000 */
.L_x_117:
        /* <DEDUP_REMOVED lines=21> */
.L_x_122:
[----:B------:R-:W-:Y:S01]  /*9df0*/  ISETP.NE.AND P0, PT, R167, RZ, PT ;  /* 0x000000ffa700720c */ /* 0x000fe20003f05270 */
[----:B------:R-:W-:Y:S05]  /*9e00*/  WARPSYNC.ALL ;  /* 0x0000000000007948 */ /* 0x000fea0003800000 */
[----:B------:R-:W-:Y:S01]  /*9e10*/  IMAD.U32 R140, R102, 0x10000, RZ ;  /* 0x00010000668c7824 */ /* 0x000fe200078e00ff */
[----:B------:R-:W-:Y:S01]  /*9e20*/  R2UR UR4, R80 ;  /* 0x00000000500472ca */ /* 0x000fe200000e0000 */
[----:B------:R-:W-:Y:S01]  /*9e30*/  IMAD.U32 R134, R88, 0x10000, RZ ;  /* 0x0001000058867824 */ /* 0x000fe200078e00ff */
[C---:B------:R-:W-:Y:S01]  /*9e40*/  SHF.L.U32 R0, R100.reuse, 0x10, RZ ;  /* 0x0000001064007819 */ /* 0x040fe200000006ff */
[----:B-1----:R-:W-:Y:S01]  /*9e50*/  IMAD.U32 R119, R93, 0x10000, RZ ;  /* 0x000100005d777824 */ /* 0x002fe200078e00ff */
[----:B------:R-:W-:Y:S01]  /*9e60*/  PRMT R3, R100, 0x8880, RZ ;  /* 0x0000888064037816 */ /* 0x000fe200000000ff */
[----:B------:R-:W-:Y:S01]  /*9e70*/  IMAD.U32 R104, R98, 0x10000, RZ ;  /* 0x0001000062687824 */ /* 0x000fe200078e00ff */
[----:B------:R-:W-:Y:S01]  /*9e80*/  SHF.L.U32 R81, R100, 0x8, RZ ;  /* 0x0000000864517819 */ /* 0x000fe200000006ff */
[----:B------:R-:W-:Y:S01]  /*9e90*/  IMAD.SHL.U32 R127, R90, 0x100, RZ ;  /* 0x000001005a7f7824 */ /* 0x000fe200078e00ff */
[----:B------:R-:W-:Y:S01]  /*9ea0*/  SHF.R.S32.HI R0, RZ, 0x18, R0 ;  /* 0x00000018ff007819 */ /* 0x000fe20000011400 */
[----:B------:R-:W-:Y:S01]  /*9eb0*/  IMAD.SHL.U32 R112, R95, 0x100, RZ ;  /* 0x000001005f707824 */ /* 0x000fe200078e00ff */
[----:B------:R-:W-:Y:S01]  /*9ec0*/  SHF.R.S32.HI R81, RZ, 0x18, R81 ;  /* 0x00000018ff517819 */ /* 0x000fe20000011451 */
[----:B------:R-:W-:Y:S01]  /*9ed0*/  BSSY.RECONVERGENT B0, `(.L_x_123) ;  /* 0x0000121000007945 */ /* 0x000fe20003800200 */
[----:B------:R-:W-:Y:S01]  /*9ee0*/  SHF.R.S32.HI R2, RZ, 0x18, R100 ;  /* 0x00000018ff027819 */ /* 0x000fe20000011464 */
[----:B------:R-:W1:Y:S01]  /*9ef0*/  LDTM.x64 R4, tmem[UR4+0xc0] ;  /* 0x0000c004000479ee */ /* 0x000e620008340000 */
[----:B------:R-:W-:Y:S01]  /*9f00*/  NOP ;  /* 0x0000000000007918 */ /* 0x000fe20000000000 */
[----:B------:R-:W-:Y:S02]  /*9f10*/  SHF.R.S32.HI R84, RZ, 0x18, R101 ;  /* 0x00000018ff547819 */ /* 0x000fe40000011465 */
[----:B------:R-:W-:Y:S02]  /*9f20*/  SHF.R.S32.HI R85, RZ, 0x18, R102 ;  /* 0x00000018ff557819 */ /* 0x000fe40000011466 */
[----:B------:R-:W-:Y:S02]  /*9f30*/  SHF.R.S32.HI R86, RZ, 0x18, R103 ;  /* 0x00000018ff567819 */ /* 0x000fe40000011467 */
[----:B------:R-:W-:Y:S02]  /*9f40*/  SHF.R.S32.HI R87, RZ, 0x18, R88 ;  /* 0x00000018ff577819 */ /* 0x000fe40000011458 */
[----:B------:R-:W-:Y:S02]  /*9f50*/  R2UR UR5, R108 ;  /* 0x000000006c0572ca */ /* 0x000fe400000e0000 */
[C---:B------:R-:W-:Y:S02]  /*9f60*/  PRMT R143, R101.reuse, 0x8880, RZ ;  /* 0x00008880658f7816 */ /* 0x040fe400000000ff */
[----:B------:R-:W-:Y:S02]  /*9f70*/  SHF.L.U32 R83, R101, 0x10, RZ ;  /* 0x0000001065537819 */ /* 0x000fe400000006ff */
[----:B------:R-:W-:Y:S02]  /*9f80*/  PRMT R141, R102, 0x8880, RZ ;  /* 0x00008880668d7816 */ /* 0x000fe400000000ff */
[----:B------:R-:W-:Y:S02]  /*9f90*/  SHF.R.S32.HI R83, RZ, 0x18, R83 ;  /* 0x00000018ff537819 */ /* 0x000fe40000011453 */
[C---:B------:R-:W-:Y:S02]  /*9fa0*/  PRMT R138, R103.reuse, 0x8880, RZ ;  /* 0x00008880678a7816 */ /* 0x040fe400000000ff */
[----:B------:R-:W-:Y:S01]  /*9fb0*/  SHF.L.U32 R137, R103, 0x10, RZ ;  /* 0x0000001067897819 */ /* 0x000fe200000006ff */
[----:B------:R-:W-:Y:S01]  /*9fc0*/  UIADD3 UR5, UPT, UPT, UR5, 0xf0, URZ ;  /* 0x000000f005057890 */ /* 0x000fe2000fffe0ff */
[----:B-1----:R-:W-:Y:S01]  /*9fd0*/  IMAD R4, R78, R4, RZ ;  /* 0x000000044e047224 */ /* 0x002fe200078e02ff */
[----:B------:R-:W-:Y:S01]  /*9fe0*/  PRMT R135, R88, 0x8880, RZ ;  /* 0x0000888058877816 */ /* 0x000fe200000000ff */
[C---:B------:R-:W-:Y:S01]  /*9ff0*/  IMAD R5, R78.reuse, R5, RZ ;  /* 0x000000054e057224 */ /* 0x040fe200078e02ff */
[----:B------:R-:W-:Y:S01]  /*a000*/  UPRMT UR5, UR37, 0x654, UR5 ;  /* 0x0000065425057896 */ /* 0x000fe20008000005 */
[----:B------:R-:W-:Y:S01]  /*a010*/  IMAD R4, R3, R82, R4 ;  /* 0x0000005203047224 */ /* 0x000fe200078e0204 */
[C---:B------:R-:W-:Y:S01]  /*a020*/  PRMT R132, R89.reuse, 0x8880, RZ ;  /* 0x0000888059847816 */ /* 0x040fe200000000ff */
[----:B------:R-:W-:Y:S01]  /*a030*/  IMAD R6, R78, R6, RZ ;  /* 0x000000064e067224 */ /* 0x000fe200078e02ff */
[----:B------:R-:W-:Y:S01]  /*a040*/  SHF.L.U32 R131, R89, 0x10, RZ ;  /* 0x0000001059837819 */ /* 0x000fe200000006ff */
[----:B------:R-:W-:Y:S01]  /*a050*/  IMAD R5, R0, R82, R5 ;  /* 0x0000005200057224 */ /* 0x000fe200078e0205 */
[----:B------:R-:W-:Y:S01]  /*a060*/  PRMT R129, R90, 0x8880, RZ ;  /* 0x000088805a817816 */ /* 0x000fe200000000ff */
[----:B------:R-:W-:Y:S01]  /*a070*/  IMAD R0, R78, R16, RZ ;  /* 0x000000104e007224 */ /* 0x000fe200078e02ff */
[----:B------:R-:W-:Y:S01]  /*a080*/  SHF.L.U32 R128, R90, 0x10, RZ ;  /* 0x000000105a807819 */ /* 0x000fe200000006ff */
[C---:B------:R-:W-:Y:S01]  /*a090*/  IMAD R7, R78.reuse, R7, RZ ;  /* 0x000000074e077224 */ /* 0x040fe200078e02ff */
[----:B------:R-:W-:Y:S01]  /*a0a0*/  SYNCS.ARRIVE.TRANS64.RED.A1T0 RZ, [UR5], RZ ;  /* 0x000000ffffff79a7 */ /* 0x000fe20008100405 */
[C---:B------:R-:W-:Y:S01]  /*a0b0*/  IMAD R16, R78.reuse, R20, RZ ;  /* 0x000000144e107224 */ /* 0x040fe200078e02ff */
[C---:B------:R-:W-:Y:S01]  /*a0c0*/  PRMT R126, R91.reuse, 0x8880, RZ ;  /* 0x000088805b7e7816 */ /* 0x040fe200000000ff */
[C---:B------:R-:W-:Y:S01]  /*a0d0*/  IMAD R20, R78.reuse, R24, RZ ;  /* 0x000000184e147224 */ /* 0x040fe200078e02ff */
[----:B------:R-:W-:Y:S01]  /*a0e0*/  SHF.L.U32 R125, R91, 0x10, RZ ;  /* 0x000000105b7d7819 */ /* 0x000fe200000006ff */
[----:B------:R-:W-:Y:S01]  /*a0f0*/  IMAD R6, R81, R82, R6 ;  /* 0x0000005251067224 */ /* 0x000fe200078e0206 */
[----:B------:R-:W-:Y:S01]  /*a100*/  MOV R81, R143 ;  /* 0x0000008f00517202 */ /* 0x000fe20000000f00 */
[----:B------:R-:W-:Y:S01]  /*a110*/  IMAD R24, R78, R28, RZ ;  /* 0x0000001c4e187224 */ /* 0x000fe200078e02ff */
[----:B------:R-:W-:Y:S01]  /*a120*/  PRMT R123, R92, 0x8880, RZ ;  /* 0x000088805c7b7816 */ /* 0x000fe200000000ff */
[----:B------:R-:W-:Y:S01]  /*a130*/  IMAD R28, R78, R32, RZ ;  /* 0x000000204e1c7224 */ /* 0x000fe200078e02ff */
[----:B------:R-:W-:Y:S01]  /*a140*/  SHF.L.U32 R122, R92, 0x10, RZ ;  /* 0x000000105c7a7819 */ /* 0x000fe200000006ff */
[----:B------:R-:W-:Y:S01]  /*a150*/  IMAD R7, R2, R82, R7 ;  /* 0x0000005202077224 */ /* 0x000fe200078e0207 */
[----:B------:R-:W-:Y:S01]  /*a160*/  PRMT R120, R93, 0x8880, RZ ;  /* 0x000088805d787816 */ /* 0x000fe200000000ff */
[----:B------:R-:W-:Y:S01]  /*a170*/  IMAD R32, R78, R36, RZ ;  /* 0x000000244e207224 */ /* 0x000fe200078e02ff */
[----:B------:R-:W-:Y:S01]  /*a180*/  PRMT R117, R94, 0x8880, RZ ;  /* 0x000088805e757816 */ /* 0x000fe200000000ff */
[----:B------:R-:W-:Y:S01]  /*a190*/  IMAD R2, R78, R17, RZ ;  /* 0x000000114e027224 */ /* 0x000fe200078e02ff */
[----:B------:R-:W-:Y:S01]  /*a1a0*/  SHF.L.U32 R116, R94, 0x10, RZ ;  /* 0x000000105e747819 */ /* 0x000fe200000006ff */
[----:B------:R-:W-:Y:S01]  /*a1b0*/  IMAD R36, R78, R40, RZ ;  /* 0x000000284e247224 */ /* 0x000fe200078e02ff */
[----:B------:R-:W-:Y:S01]  /*a1c0*/  SHF.L.U32 R115, R94, 0x8, RZ ;  /* 0x000000085e737819 */ /* 0x000fe200000006ff */
[C---:B------:R-:W-:Y:S01]  /*a1d0*/  IMAD R17, R78.reuse, R21, RZ ;  /* 0x000000154e117224 */ /* 0x040fe200078e02ff */
[C---:B------:R-:W-:Y:S01]  /*a1e0*/  PRMT R114, R95.reuse, 0x8880, RZ ;  /* 0x000088805f727816 */ /* 0x040fe200000000ff */
[C---:B------:R-:W-:Y:S01]  /*a1f0*/  IMAD R40, R78.reuse, R44, RZ ;  /* 0x0000002c4e287224 */ /* 0x040fe200078e02ff */
[----:B------:R-:W-:Y:S01]  /*a200*/  SHF.L.U32 R113, R95, 0x10, RZ ;  /* 0x000000105f717819 */ /* 0x000fe200000006ff */
[----:B------:R-:W-:Y:S01]  /*a210*/  IMAD R21, R78, R25, RZ ;  /* 0x000000194e157224 */ /* 0x000fe200078e02ff */
[----:B------:R-:W-:Y:S01]  /*a220*/  PRMT R111, R96, 0x8880, RZ ;  /* 0x00008880606f7816 */ /* 0x000fe200000000ff */
        /* <DEDUP_REMOVED lines=8> */
[C---:B------:R-:W-:Y:S01]  /*a2b0*/  IMAD R52, R78.reuse, R56, RZ ;  /* 0x000000384e347224 */ /* 0x040fe200078e02ff */
[----:B------:R-:W-:Y:S01]  /*a2c0*/  SHF.L.U32 R142, R101, 0x8, RZ ;  /* 0x00000008658e7819 */ /* 0x000fe200000006ff */
[C---:B------:R-:W-:Y:S01]  /*a2d0*/  IMAD R8, R78.reuse, R8, RZ ;  /* 0x000000084e087224 */ /* 0x040fe200078e02ff */
[C---:B------:R-:W-:Y:S01]  /*a2e0*/  SHF.L.U32 R101, R99.reuse, 0x10, RZ ;  /* 0x0000001063657819 */ /* 0x040fe200000006ff */
[----:B------:R-:W-:Y:S01]  /*a2f0*/  IMAD R33, R78, R37, RZ ;  /* 0x000000254e217224 */ /* 0x000fe200078e02ff */
[----:B------:R-:W-:Y:S01]  /*a300*/  SHF.L.U32 R139, R102, 0x8, RZ ;  /* 0x00000008668b7819 */ /* 0x000fe200000006ff */
[C---:B------:R-:W-:Y:S01]  /*a310*/  IMAD R56, R78.reuse, R60, RZ ;  /* 0x0000003c4e387224 */ /* 0x040fe200078e02ff */
[----:B------:R-:W-:Y:S01]  /*a320*/  PRMT R102, R99, 0x8880, RZ ;  /* 0x0000888063667816 */ /* 0x000fe200000000ff */
[C---:B------:R-:W-:Y:S01]  /*a330*/  IMAD R37, R78.reuse, R41, RZ ;  /* 0x000000294e257224 */ /* 0x040fe200078e02ff */
[----:B------:R-:W-:Y:S01]  /*a340*/  SHF.L.U32 R136, R103, 0x8, RZ ;  /* 0x0000000867887819 */ /* 0x000fe200000006ff */
[C---:B------:R-:W-:Y:S01]  /*a350*/  IMAD R60, R78.reuse, R64, RZ ;  /* 0x000000404e3c7224 */ /* 0x040fe200078e02ff */
[----:B------:R-:W-:Y:S01]  /*a360*/  I2IP.S8.S32.SAT R64, R7, R6, RZ ;  /* 0x0000000607407239 */ /* 0x000fe200000014ff */
[C---:B------:R-:W-:Y:S01]  /*a370*/  IMAD R9, R78.reuse, R9, RZ ;  /* 0x000000094e097224 */ /* 0x040fe200078e02ff */
[----:B------:R-:W-:Y:S01]  /*a380*/  SHF.R.S32.HI R6, RZ, 0x18, R140 ;  /* 0x00000018ff067819 */ /* 0x000fe2000001148c */
[C---:B------:R-:W-:Y:S01]  /*a390*/  IMAD R41, R78.reuse, R45, RZ ;  /* 0x0000002d4e297224 */ /* 0x040fe200078e02ff */
[----:B------:R-:W-:Y:S01]  /*a3a0*/  SHF.R.S32.HI R7, RZ, 0x18, R142 ;  /* 0x00000018ff077819 */ /* 0x000fe2000001148e */
[----:B------:R-:W-:Y:S01]  /*a3b0*/  IMAD R45, R78, R49, RZ ;  /* 0x000000314e2d7224 */ /* 0x000fe200078e02ff */
[----:B------:R-:W-:Y:S01]  /*a3c0*/  SHF.L.U32 R133, R88, 0x8, RZ ;  /* 0x0000000858857819 */ /* 0x000fe200000006ff */
[C---:B------:R-:W-:Y:S01]  /*a3d0*/  IMAD R10, R78.reuse, R10, RZ ;  /* 0x0000000a4e0a7224 */ /* 0x040fe200078e02ff */
[----:B------:R-:W-:Y:S01]  /*a3e0*/  SHF.R.S32.HI R88, RZ, 0x18, R89 ;  /* 0x00000018ff587819 */ /* 0x000fe20000011459 */
[C---:B------:R-:W-:Y:S01]  /*a3f0*/  IMAD R49, R78.reuse, R53, RZ ;  /* 0x000000354e317224 */ /* 0x040fe200078e02ff */
[----:B------:R-:W-:Y:S01]  /*a400*/  SHF.L.U32 R130, R89, 0x8, RZ ;  /* 0x0000000859827819 */ /* 0x000fe200000006ff */
[-C--:B------:R-:W-:Y:S01]  /*a410*/  IMAD R8, R81, R82.reuse, R8 ;  /* 0x0000005251087224 */ /* 0x080fe200078e0208 */
[----:B------:R-:W-:Y:S01]  /*a420*/  SHF.R.S32.HI R81, RZ, 0x18, R139 ;  /* 0x00000018ff517819 */ /* 0x000fe2000001148b */
[C---:B------:R-:W-:Y:S01]  /*a430*/  IMAD R53, R78.reuse, R57, RZ ;  /* 0x000000394e357224 */ /* 0x040fe200078e02ff */
[----:B------:R-:W-:Y:S01]  /*a440*/  SHF.R.S32.HI R89, RZ, 0x18, R90 ;  /* 0x00000018ff597819 */ /* 0x000fe2000001145a */
[C---:B------:R-:W-:Y:S01]  /*a450*/  IMAD R11, R78.reuse, R11, RZ ;  /* 0x0000000b4e0b7224 */ /* 0x040fe200078e02ff */
[----:B------:R-:W-:Y:S01]  /*a460*/  SHF.R.S32.HI R90, RZ, 0x18, R91 ;  /* 0x00000018ff5a7819 */ /* 0x000fe2000001145b */
[C---:B------:R-:W-:Y:S01]  /*a470*/  IMAD R57, R78.reuse, R61, RZ ;  /* 0x0000003d4e397224 */ /* 0x040fe200078e02ff */
[----:B------:R-:W-:Y:S01]  /*a480*/  SHF.L.U32 R124, R91, 0x8, RZ ;  /* 0x000000085b7c7819 */ /* 0x000fe200000006ff */
[----:B------:R-:W-:Y:S01]  /*a490*/  IMAD R9, R83, R82, R9 ;  /* 0x0000005253097224 */ /* 0x000fe200078e0209 */
[----:B------:R-:W-:Y:S01]  /*a4a0*/  SHF.R.S32.HI R91, RZ, 0x18, R92 ;  /* 0x00000018ff5b7819 */ /* 0x000fe2000001145c */
[----:B------:R-:W-:Y:S01]  /*a4b0*/  IMAD R61, R78, R65, RZ ;  /* 0x000000414e3d7224 */ /* 0x000fe200078e02ff */
[----:B------:R-:W-:Y:S01]  /*a4c0*/  SHF.L.U32 R121, R92, 0x8, RZ ;  /* 0x000000085c797819 */ /* 0x000fe200000006ff */
[C---:B------:R-:W-:Y:S01]  /*a4d0*/  IMAD R12, R78.reuse, R12, RZ ;  /* 0x0000000c4e0c7224 */ /* 0x040fe200078e02ff */
[----:B------:R-:W-:Y:S01]  /*a4e0*/  SHF.R.S32.HI R92, RZ, 0x18, R93 ;  /* 0x00000018ff5c7819 */ /* 0x000fe2000001145d */
[----:B------:R-:W-:Y:S01]  /*a4f0*/  IMAD.MOV.U32 R65, RZ, RZ, R141 ;  /* 0x000000ffff417224 */ /* 0x000fe200078e008d */
[----:B------:R-:W-:Y:S01]  /*a500*/  SHF.L.U32 R118, R93, 0x8, RZ ;  /* 0x000000085d767819 */ /* 0x000fe200000006ff */
[----:B------:R-:W-:Y:S01]  /*a510*/  IMAD R10, R7, R82, R10 ;  /* 0x00000052070a7224 */ /* 0x000fe200078e020a */
[----:B------:R-:W-:Y:S01]  /*a520*/  MOV R7, R138 ;  /* 0x0000008a00077202 */ /* 0x000fe20000000f00 */
[----:B------:R-:W-:Y:S01]  /*a530*/  IMAD R13, R78, R13, RZ ;  /* 0x0000000d4e0d7224 */ /* 0x000fe200078e02ff */
[----:B------:R-:W-:Y:S01]  /*a540*/  SHF.R.S32.HI R93, RZ, 0x18, R94 ;  /* 0x00000018ff5d7819 */ /* 0x000fe2000001145e */
[----:B------:R-:W-:Y:S01]  /*a550*/  IMAD R11, R84, R82, R11 ;  /* 0x00000052540b7224 */ /* 0x000fe200078e020b */
[----:B------:R-:W-:Y:S01]  /*a560*/  I2IP.S8.S32.SAT R84, R5, R4, R64 ;  /* 0x0000000405547239 */ /* 0x000fe20000001440 */
[C---:B------:R-:W-:Y:S01]  /*a570*/  IMAD R14, R78.reuse, R14, RZ ;  /* 0x0000000e4e0e7224 */ /* 0x040fe200078e02ff */
[----:B------:R-:W-:Y:S01]  /*a580*/  SHF.R.S32.HI R5, RZ, 0x18, R137 ;  /* 0x00000018ff057819 */ /* 0x000fe20000011489 */
[----:B------:R-:W-:Y:S01]  /*a590*/  IMAD R12, R65, R82, R12 ;  /* 0x00000052410c7224 */ /* 0x000fe200078e020c */
[----:B------:R-:W-:Y:S01]  /*a5a0*/  I2IP.S8.S32.SAT R10, R11, R10, RZ ;  /* 0x0000000a0b0a7239 */ /* 0x000fe200000014ff */
[----:B------:R-:W-:Y:S01]  /*a5b0*/  IMAD R15, R78, R15, RZ ;  /* 0x0000000f4e0f7224 */ /* 0x000fe200078e02ff */
[----:B------:R-:W-:Y:S01]  /*a5c0*/  SHF.R.S32.HI R94, RZ, 0x18, R95 ;  /* 0x00000018ff5e7819 */ /* 0x000fe2000001145f */
[-C--:B------:R-:W-:Y:S01]  /*a5d0*/  IMAD R13, R6, R82.reuse, R13 ;  /* 0x00000052060d7224 */ /* 0x080fe200078e020d */
[----:B------:R-:W-:Y:S01]  /*a5e0*/  SHF.R.S32.HI R6, RZ, 0x18, R134 ;  /* 0x00000018ff067819 */ /* 0x000fe20000011486 */
[-C--:B------:R-:W-:Y:S01]  /*a5f0*/  IMAD R14, R81, R82.reuse, R14 ;  /* 0x00000052510e7224 */ /* 0x080fe200078e020e */
        /* <DEDUP_REMOVED lines=10> */
[----:B------:R-:W-:Y:S01]  /*a6a0*/  MOV R5, R135 ;  /* 0x0000008700057202 */ /* 0x000fe20000000f00 */
[-C--:B------:R-:W-:Y:S01]  /*a6b0*/  IMAD R3, R4, R82.reuse, R3 ;  /* 0x0000005204037224 */ /* 0x080fe200078e0203 */
[----:B------:R-:W-:Y:S01]  /*a6c0*/  SHF.R.S32.HI R4, RZ, 0x18, R131 ;  /* 0x00000018ff047819 */ /* 0x000fe20000011483 */
[----:B------:R-:W-:Y:S01]  /*a6d0*/  IMAD R19, R86, R82, R19 ;  /* 0x0000005256137224 */ /* 0x000fe200078e0213 */
[----:B------:R-:W-:Y:S01]  /*a6e0*/  I2IP.S8.S32.SAT R86, R13, R12, R14 ;  /* 0x0000000c0d567239 */ /* 0x000fe2000000140e */
[----:B------:R-:W-:Y:S01]  /*a6f0*/  IMAD R18, R78, R22, RZ ;  /* 0x000000164e127224 */ /* 0x000fe200078e02ff */
[----:B------:R-:W-:Y:S01]  /*a700*/  SHF.L.U32 R109, R96, 0x8, RZ ;  /* 0x00000008606d7819 */ /* 0x000fe200000006ff */
[----:B------:R-:W-:Y:S01]  /*a710*/  IMAD R16, R5, R82, R16 ;  /* 0x0000005205107224 */ /* 0x000fe200078e0210 */
[----:B------:R-:W-:Y:S01]  /*a720*/  I2IP.S8.S32.SAT R19, R19, R3, RZ ;  /* 0x0000000313137239 */ /* 0x000fe200000014ff */
[----:B------:R-:W-:Y:S01]  /*a730*/  IMAD R23, R78, R23, RZ ;  /* 0x000000174e177224 */ /* 0x000fe200078e02ff */
[----:B------:R-:W-:Y:S01]  /*a740*/  MOV R3, R132 ;  /* 0x0000008400037202 */ /* 0x000fe20000000f00 */
[-C--:B------:R-:W-:Y:S01]  /*a750*/  IMAD R17, R6, R82.reuse, R17 ;  /* 0x0000005206117224 */ /* 0x080fe200078e0211 */
[----:B------:R-:W-:Y:S01]  /*a760*/  MOV R5, R129 ;  /* 0x0000008100057202 */ /* 0x000fe20000000f00 */
[-C--:B------:R-:W-:Y:S01]  /*a770*/  IMAD R18, R7, R82.reuse, R18 ;  /* 0x0000005207127224 */ /* 0x080fe200078e0212 */
[----:B------:R-:W-:Y:S01]  /*a780*/  SHF.R.S32.HI R7, RZ, 0x18, R127 ;  /* 0x00000018ff077819 */ /* 0x000fe2000001147f */
[----:B------:R-:W-:Y:S01]  /*a790*/  IMAD R23, R87, R82, R23 ;  /* 0x0000005257177224 */ /* 0x000fe200078e0217 */
[----:B------:R-:W-:Y:S01]  /*a7a0*/  I2IP.S8.S32.SAT R87, R2, R0, R19 ;  /* 0x0000000002577239 */ /* 0x000fe20000001413 */
[----:B------:R-:W-:Y:S01]  /*a7b0*/  IMAD R20, R3, R82, R20 ;  /* 0x0000005203147224 */ /* 0x000fe200078e0214 */
[----:B------:R-:W-:Y:S01]  /*a7c0*/  SHF.R.S32.HI R3, RZ, 0x18, R130 ;  /* 0x00000018ff037819 */ /* 0x000fe20000011482 */
[C---:B------:R-:W-:Y:S01]  /*a7d0*/  IMAD R22, R78.reuse, R26, RZ ;  /* 0x0000001a4e167224 */ /* 0x040fe200078e02ff */
[----:B------:R-:W-:Y:S01]  /*a7e0*/  I2IP.S8.S32.SAT R18, R23, R18, RZ ;  /* 0x0000001217127239 */ /* 0x000fe200000014ff */
[----:B------:R-:W-:Y:S01]  /*a7f0*/  IMAD R27, R78, R27, RZ ;  /* 0x0000001b4e1b7224 */ /* 0x000fe200078e02ff */
[----:B------:R1:W-:Y:S01]  /*a800*/  STS.128 [R153+UR49+0xa200], R84 ;  /* 0x00a2005499007988 */ /* 0x0003e20008000c31 */
[----:B------:R-:W-:Y:S01]  /*a810*/  IMAD R21, R4, R82, R21 ;  /* 0x0000005204157224 */ /* 0x000fe200078e0215 */
[----:B------:R-:W-:Y:S01]  /*a820*/  I2IP.S8.S32.SAT R16, R17, R16, R18 ;  /* 0x0000001011107239 */ /* 0x000fe20000001412 */
[-C--:B------:R-:W-:Y:S01]  /*a830*/  IMAD R22, R3, R82.reuse, R22 ;  /* 0x0000005203167224 */ /* 0x080fe200078e0216 */
[----:B------:R-:W-:Y:S01]  /*a840*/  SHF.R.S32.HI R0, RZ, 0x18, R128 ;  /* 0x00000018ff007819 */ /* 0x000fe20000011480 */
[----:B------:R-:W-:Y:S01]  /*a850*/  IMAD R27, R88, R82, R27 ;  /* 0x00000052581b7224 */ /* 0x000fe200078e021b */
[----:B------:R-:W-:Y:S01]  /*a860*/  SHF.R.S32.HI R96, RZ, 0x18, R97 ;  /* 0x00000018ff607819 */ /* 0x000fe20000011461 */
[C---:B------:R-:W-:Y:S01]  /*a870*/  IMAD R26, R78.reuse, R30, RZ ;  /* 0x0000001e4e1a7224 */ /* 0x040fe200078e02ff */
[----:B------:R-:W-:Y:S01]  /*a880*/  SHF.L.U32 R106, R97, 0x8, RZ ;  /* 0x00000008616a7819 */ /* 0x000fe200000006ff */
[----:B------:R-:W-:Y:S01]  /*a890*/  IMAD R24, R5, R82, R24 ;  /* 0x0000005205187224 */ /* 0x000fe200078e0218 */
[----:B------:R-:W-:Y:S01]  /*a8a0*/  I2IP.S8.S32.SAT R17, R27, R22, RZ ;  /* 0x000000161b117239 */ /* 0x000fe200000014ff */
[----:B------:R-:W-:Y:S01]  /*a8b0*/  IMAD R31, R78, R31, RZ ;  /* 0x0000001f4e1f7224 */ /* 0x000fe200078e02ff */
[----:B------:R-:W-:Y:S01]  /*a8c0*/  SHF.R.S32.HI R5, RZ, 0x18, R124 ;  /* 0x00000018ff057819 */ /* 0x000fe2000001147c */
[----:B------:R-:W-:Y:S01]  /*a8d0*/  IMAD R25, R0, R82, R25 ;  /* 0x0000005200197224 */ /* 0x000fe200078e0219 */
[----:B------:R-:W-:Y:S01]  /*a8e0*/  I2IP.S8.S32.SAT R17, R21, R20, R17 ;  /* 0x0000001415117239 */ /* 0x000fe20000001411 */
[-C--:B------:R-:W-:Y:S01]  /*a8f0*/  IMAD R26, R7, R82.reuse, R26 ;  /* 0x00000052071a7224 */ /* 0x080fe200078e021a */
[----:B------:R-:W-:Y:S01]  /*a900*/  SHF.R.S32.HI R0, RZ, 0x18, R125 ;  /* 0x00000018ff007819 */ /* 0x000fe2000001147d */
[----:B------:R-:W-:Y:S01]  /*a910*/  IMAD.MOV.U32 R3, RZ, RZ, R126 ;  /* 0x000000ffff037224 */ /* 0x000fe200078e007e */
[----:B------:R-:W-:Y:S01]  /*a920*/  SHF.R.S32.HI R7, RZ, 0x18, R118 ;  /* 0x00000018ff077819 */ /* 0x000fe20000011476 */
[----:B------:R-:W-:Y:S01]  /*a930*/  IMAD R31, R89, R82, R31 ;  /* 0x00000052591f7224 */ /* 0x000fe200078e021f */
[----:B------:R-:W-:Y:S01]  /*a940*/  SHF.R.S32.HI R97, RZ, 0x18, R98 ;  /* 0x00000018ff617819 */ /* 0x000fe20000011462 */
[----:B------:R-:W-:Y:S01]  /*a950*/  IMAD R30, R78, R34, RZ ;  /* 0x000000224e1e7224 */ /* 0x000fe200078e02ff */
[----:B------:R-:W-:Y:S01]  /*a960*/  SHF.L.U32 R103, R98, 0x8, RZ ;  /* 0x0000000862677819 */ /* 0x000fe200000006ff */
[----:B------:R-:W-:Y:S01]  /*a970*/  IMAD R28, R3, R82, R28 ;  /* 0x00000052031c7224 */ /* 0x000fe200078e021c */
[----:B------:R-:W-:Y:S01]  /*a980*/  I2IP.S8.S32.SAT R18, R31, R26, RZ ;  /* 0x0000001a1f127239 */ /* 0x000fe200000014ff */
[----:B------:R-:W-:Y:S01]  /*a990*/  IMAD R35, R78, R35, RZ ;  /* 0x000000234e237224 */ /* 0x000fe200078e02ff */
[----:B------:R-:W-:Y:S01]  /*a9a0*/  MOV R3, R123 ;  /* 0x0000007b00037202 */ /* 0x000fe20000000f00 */
[----:B------:R-:W-:Y:S01]  /*a9b0*/  IMAD R29, R0, R82, R29 ;  /* 0x00000052001d7224 */ /* 0x000fe200078e021d */
[----:B------:R-:W-:Y:S01]  /*a9c0*/  I2IP.S8.S32.SAT R18, R25, R24, R18 ;  /* 0x0000001819127239 */ /* 0x000fe20000001412 */
[-C--:B------:R-:W-:Y:S01]  /*a9d0*/  IMAD R30, R5, R82.reuse, R30 ;  /* 0x00000052051e7224 */ /* 0x080fe200078e021e */
[----:B------:R-:W-:Y:S01]  /*a9e0*/  SHF.R.S32.HI R0, RZ, 0x18, R122 ;  /* 0x00000018ff007819 */ /* 0x000fe2000001147a */
[----:B------:R-:W-:Y:S01]  /*a9f0*/  IMAD R35, R90, R82, R35 ;  /* 0x000000525a237224 */ /* 0x000fe200078e0223 */
[----:B------:R-:W-:Y:S01]  /*aa00*/  MOV R5, R120 ;  /* 0x0000007800057202 */ /* 0x000fe20000000f00 */
[----:B------:R-:W-:Y:S01]  /*aa10*/  IMAD R32, R3, R82, R32 ;  /* 0x0000005203207224 */ /* 0x000fe200078e0220 */
[----:B------:R-:W-:Y:S01]  /*aa20*/  SHF.R.S32.HI R3, RZ, 0x18, R121 ;  /* 0x00000018ff037819 */ /* 0x000fe20000011479 */
[C---:B------:R-:W-:Y:S01]  /*aa30*/  IMAD R34, R78.reuse, R38, RZ ;  /* 0x000000264e227224 */ /* 0x040fe200078e02ff */
[----:B------:R-:W-:Y:S01]  /*aa40*/  I2IP.S8.S32.SAT R19, R35, R30, RZ ;  /* 0x0000001e23137239 */ /* 0x000fe200000014ff */
[----:B------:R-:W-:Y:S01]  /*aa50*/  IMAD R39, R78, R39, RZ ;  /* 0x000000274e277224 */ /* 0x000fe200078e02ff */
[----:B------:R-:W-:Y:S01]  /*aa60*/  SHF.R.S32.HI R98, RZ, 0x18, R99 ;  /* 0x00000018ff627819 */ /* 0x000fe20000011463 */
[----:B------:R-:W-:Y:S01]  /*aa70*/  IMAD R33, R0, R82, R33 ;  /* 0x0000005200217224 */ /* 0x000fe200078e0221 */
[----:B------:R-:W-:Y:S01]  /*aa80*/  I2IP.S8.S32.SAT R19, R29, R28, R19 ;  /* 0x0000001c1d137239 */ /* 0x000fe20000001413 */
[-C--:B------:R-:W-:Y:S01]  /*aa90*/  IMAD R34, R3, R82.reuse, R34 ;  /* 0x0000005203227224 */ /* 0x080fe200078e0222 */
[----:B------:R-:W-:Y:S01]  /*aaa0*/  SHF.R.S32.HI R0, RZ, 0x18, R119 ;  /* 0x00000018ff007819 */ /* 0x000fe20000011477 */
[----:B------:R-:W-:Y:S01]  /*aab0*/  IMAD R39, R91, R82, R39 ;  /* 0x000000525b277224 */ /* 0x000fe200078e0227 */
[----:B------:R-:W-:Y:S01]  /*aac0*/  MOV R3, R117 ;  /* 0x0000007500037202 */ /* 0x000fe20000000f00 */
[C---:B------:R-:W-:Y:S01]  /*aad0*/  IMAD R38, R78.reuse, R42, RZ ;  /* 0x0000002a4e267224 */ /* 0x040fe200078e02ff */
[----:B------:R1:W-:Y:S01]  /*aae0*/  STS.128 [R172+0xa200], R16 ;  /* 0x00a20010ac007388 */ /* 0x0003e20000000c00 */
        /* <DEDUP_REMOVED lines=8> */
[-C--:B------:R-:W-:Y:S01]  /*ab70*/  IMAD R43, R92, R82.reuse, R43 ;  /* 0x000000525c2b7224 */ /* 0x080fe200078e022b */
[----:B------:R-:W-:Y:S01]  /*ab80*/  SHF.R.S32.HI R7, RZ, 0x18, R112 ;  /* 0x00000018ff077819 */ /* 0x000fe20000011470 */
[----:B------:R-:W-:Y:S01]  /*ab90*/  IMAD R40, R3, R82, R40 ;  /* 0x0000005203287224 */ /* 0x000fe200078e0228 */
[----:B------:R-:W-:Y:S01]  /*aba0*/  SHF.R.S32.HI R3, RZ, 0x18, R115 ;  /* 0x00000018ff037819 */ /* 0x000fe20000011473 */
[C---:B------:R-:W-:Y:S01]  /*abb0*/  IMAD R42, R78.reuse, R46, RZ ;  /* 0x0000002e4e2a7224 */ /* 0x040fe200078e02ff */
[----:B------:R-:W-:Y:S01]  /*abc0*/  I2IP.S8.S32.SAT R38, R43, R38, RZ ;  /* 0x000000262b267239 */ /* 0x000fe200000014ff */
[----:B------:R-:W-:Y:S01]  /*abd0*/  IMAD R47, R78, R47, RZ ;  /* 0x0000002f4e2f7224 */ /* 0x000fe200078e02ff */
[----:B------:R-:W-:Y:S01]  /*abe0*/  SHF.L.U32 R100, R99, 0x8, RZ ;  /* 0x0000000863647819 */ /* 0x000fe200000006ff */
[----:B------:R-:W-:Y:S01]  /*abf0*/  IMAD R41, R0, R82, R41 ;  /* 0x0000005200297224 */ /* 0x000fe200078e0229 */
[----:B------:R-:W-:Y:S01]  /*ac00*/  I2IP.S8.S32.SAT R33, R37, R36, R38 ;  /* 0x0000002425217239 */ /* 0x000fe20000001426 */
[-C--:B------:R-:W-:Y:S01]  /*ac10*/  IMAD R42, R3, R82.reuse, R42 ;  /* 0x00000052032a7224 */ /* 0x080fe200078e022a */
[----:B------:R-:W-:Y:S01]  /*ac20*/  SHF.R.S32.HI R0, RZ, 0x18, R113 ;  /* 0x00000018ff007819 */ /* 0x000fe20000011471 */
[----:B------:R-:W-:Y:S01]  /*ac30*/  IMAD R47, R93, R82, R47 ;  /* 0x000000525d2f7224 */ /* 0x000fe200078e022f */
[----:B------:R-:W-:Y:S01]  /*ac40*/  IADD3 R76, PT, PT, R76, 0x1, RZ ;  /* 0x000000014c4c7810 */ /* 0x000fe20007ffe0ff */
[C---:B------:R-:W-:Y:S02]  /*ac50*/  IMAD R46, R78.reuse, R50, RZ ;  /* 0x000000324e2e7224 */ /* 0x040fe400078e02ff */
        /* <DEDUP_REMOVED lines=8> */
[----:B------:R-:W-:Y:S02]  /*ace0*/  IMAD.MOV.U32 R3, RZ, RZ, R111 ;  /* 0x000000ffff037224 */ /* 0x000fe400078e006f */
[-C--:B------:R-:W-:Y:S02]  /*acf0*/  IMAD R51, R94, R82.reuse, R51 ;  /* 0x000000525e337224 */ /* 0x080fe400078e0233 */
[----:B------:R-:W-:Y:S01]  /*ad00*/  IMAD R48, R3, R82, R48 ;  /* 0x0000005203307224 */ /* 0x000fe200078e0230 */
[----:B------:R-:W-:Y:S01]  /*ad10*/  SHF.R.S32.HI R3, RZ, 0x18, R109 ;  /* 0x00000018ff037819 */ /* 0x000fe2000001146d */
[C---:B------:R-:W-:Y:S01]  /*ad20*/  IMAD R50, R78.reuse, R54, RZ ;  /* 0x000000364e327224 */ /* 0x040fe200078e02ff */
[----:B------:R-:W-:Y:S01]  /*ad30*/  I2IP.S8.S32.SAT R35, R51, R46, RZ ;  /* 0x0000002e33237239 */ /* 0x000fe200000014ff */
[----:B------:R-:W-:Y:S02]  /*ad40*/  IMAD R55, R78, R55, RZ ;  /* 0x000000374e377224 */ /* 0x000fe400078e02ff */
[----:B------:R-:W-:Y:S01]  /*ad50*/  IMAD R49, R0, R82, R49 ;  /* 0x0000005200317224 */ /* 0x000fe200078e0231 */
[----:B------:R-:W-:Y:S01]  /*ad60*/  I2IP.S8.S32.SAT R35, R45, R44, R35 ;  /* 0x0000002c2d237239 */ /* 0x000fe20000001423 */
[-C--:B------:R-:W-:Y:S01]  /*ad70*/  IMAD R50, R3, R82.reuse, R50 ;  /* 0x0000005203327224 */ /* 0x080fe200078e0232 */
[----:B------:R-:W-:Y:S01]  /*ad80*/  SHF.R.S32.HI R0, RZ, 0x18, R107 ;  /* 0x00000018ff007819 */ /* 0x000fe2000001146b */
[----:B------:R-:W-:Y:S01]  /*ad90*/  IMAD R55, R95, R82, R55 ;  /* 0x000000525f377224 */ /* 0x000fe200078e0237 */
[----:B------:R-:W-:Y:S01]  /*ada0*/  SHF.R.S32.HI R3, RZ, 0x18, R106 ;  /* 0x00000018ff037819 */ /* 0x000fe2000001146a */
        /* <DEDUP_REMOVED lines=11> */
[----:B------:R-:W-:Y:S01]  /*ae60*/  SHF.R.S32.HI R3, RZ, 0x18, R103 ;  /* 0x00000018ff037819 */ /* 0x000fe20000011467 */
[----:B------:R-:W-:Y:S02]  /*ae70*/  IMAD R58, R78, R62, RZ ;  /* 0x0000003e4e3a7224 */ /* 0x000fe400078e02ff */
[----:B------:R-:W-:Y:S01]  /*ae80*/  IMAD R56, R5, R82, R56 ;  /* 0x0000005205387224 */ /* 0x000fe200078e0238 */
[----:B------:R-:W-:Y:S01]  /*ae90*/  MOV R5, R102 ;  /* 0x0000006600057202 */ /* 0x000fe20000000f00 */
[----:B------:R-:W-:Y:S01]  /*aea0*/  IMAD R57, R0, R82, R57 ;  /* 0x0000005200397224 */ /* 0x000fe200078e0239 */
[----:B------:R-:W-:Y:S01]  /*aeb0*/  SHF.R.S32.HI R0, RZ, 0x18, R101 ;  /* 0x00000018ff007819 */ /* 0x000fe20000011465 */
[C---:B------:R-:W-:Y:S01]  /*aec0*/  IMAD R63, R78.reuse, R63, RZ ;  /* 0x0000003f4e3f7224 */ /* 0x040fe200078e02ff */
[----:B------:R-:W-:Y:S01]  /*aed0*/  I2IP.S8.S32.SAT R54, R59, R54, RZ ;  /* 0x000000363b367239 */ /* 0x000fe200000014ff */
[-C--:B------:R-:W-:Y:S01]  /*aee0*/  IMAD R58, R3, R82.reuse, R58 ;  /* 0x00000052033a7224 */ /* 0x080fe200078e023a */
[----:B------:R-:W-:Y:S01]  /*aef0*/  SHF.R.S32.HI R3, RZ, 0x18, R100 ;  /* 0x00000018ff037819 */ /* 0x000fe20000011464 */
[----:B------:R-:W-:Y:S01]  /*af00*/  IMAD R63, R97, R82, R63 ;  /* 0x00000052613f7224 */ /* 0x000fe200078e023f */
[----:B------:R-:W-:Y:S01]  /*af10*/  I2IP.S8.S32.SAT R49, R53, R52, R54 ;  /* 0x0000003435317239 */ /* 0x000fe20000001436 */
        /* <DEDUP_REMOVED lines=28> */
.L_x_124:
[----:B------:R-:W-:Y:S05]  /*b0e0*/  BSYNC.RECONVERGENT B0 ;  /* 0x0000000000007941 */ /* 0x000fea0003800200 */
.L_x_123:
[----:B------:R-:W-:Y:S01]  /*b0f0*/  BAR.SYNC.DEFER_BLOCKING 0x1, 0x80 ;  /* 0x0042000000007b1d */ /* 0x000fe20000010000 */
[----:B------:R-:W-:Y:S01]  /*b100*/  ISETP.NE.AND P2, PT, R168, RZ, PT ;  /* 0x000000ffa800720c */ /* 0x000fe20003f45270 */
[----:B------:R-:W-:Y:S01]  /*b110*/  IMAD.IADD R20, R75, 0x1, R150 ;  /* 0x000000014b147824 */ /* 0x000fe200078e0296 */
[----:B------:R-:W-:Y:S01]  /*b120*/  ISETP.NE.AND P0, PT, R169, 0x2, PT ;  /* 0x00000002a900780c */ /* 0x000fe20003f05270 */
[----:B------:R-:W-:Y:S01]  /*b130*/  IMAD.IADD R21, R77, 0x1, R152 ;  /* 0x000000014d157824 */ /* 0x000fe200078e0298 */
[----:B------:R-:W-:Y:S02]  /*b140*/  ISETP.NE.AND P1, PT, R76, 0x2, PT ;  /* 0x000000024c00780c */ /* 0x000fe40003f25270 */
[----:B------:R-:W-:Y:S02]  /*b150*/  SEL R0, RZ, 0x1, P0 ;  /* 0x00000001ff007807 */ /* 0x000fe40000000000 */
[----:B------:R-:W-:Y:S02]  /*b160*/  SEL R3, RZ, 0x1, P1 ;  /* 0x00000001ff037807 */ /* 0x000fe40000800000 */
[----:B------:R-:W-:Y:S02]  /*b170*/  LOP3.LUT R161, R161, R0, RZ, 0x3c, !PT ;  /* 0x00000000a1a17212 */ /* 0x000fe400078e3cff */
[----:B------:R-:W-:Y:S02]  /*b180*/  LOP3.LUT R162, R162, R3, RZ, 0x3c, !PT ;  /* 0x00000003a2a27212 */ /* 0x000fe400078e3cff */
[----:B------:R-:W-:Y:S02]  /*b190*/  @P2 R2UR UR36, R158 ;  /* 0x000000009e2422ca */ /* 0x000fe400000e0000 */
[----:B------:R-:W-:Y:S02]  /*b1a0*/  SEL R169, R169, RZ, P0 ;  /* 0x000000ffa9a97207 */ /* 0x000fe40000000000 */
[----:B------:R-:W-:Y:S01]  /*b1b0*/  SEL R76, R76, RZ, P1 ;  /* 0x000000ff4c4c7207 */ /* 0x000fe20000800000 */
[----:B------:R-:W-:Y:S10]  /*b1c0*/  @P2 BRA `(.L_x_125) ;  /* 0xffffff9800a82947 */ /* 0x000ff4000383ffff */
[----:B------:R-:W-:Y:S05]  /*b1d0*/  EXIT ;  /* 0x000000000000794d */ /* 0x000fea0003800000 */
.L_x_19:
[----:B--2---:R2:W1:Y:S02]  /*b1e0*/  SYNCS.PHASECHK.TRANS64.TRYWAIT P0, [R3+URZ+0x110], R2 ;  /* 0x00011002030075a7 */ /* 0x00446400080011ff */
[----:B-1----:R-:W-:Y:S05]  /*b1f0*/  @!P0 NANOSLEEP.SYNCS 0x989680 ;  /* 0x009896800000895d */ /* 0x002fea0003900000 */
[----:B------:R-:W1:Y:S02]  /*b200*/  @!P0 SYNCS.PHASECHK.TRANS64 P0, [R3+URZ+0x110], R2 ;  /* 0x00011002030085a7 */ /* 0x000e6400080010ff */
[----:B-1----:R-:W-:Y:S05]  /*b210*/  @!P0 BRA `(.L_x_19) ;  /* 0xfffffffc00f08947 */ /* 0x002fea000383ffff */
[----:B------:R-:W-:Y:S05]  /*b220*/  BRA `(.L_x_126) ;  /* 0xffffff6000f87947 */ /* 0x000fea000383ffff */
.L_x_22:
[----:B-1----:R-:W-:-:S07]  /*b230*/  MOV R2, UR33 ;  /* 0x0000002100027c02 */ /* 0x002fce0008000f00 */
.L_x_127:
[----:B-1----:R1:W2:Y:S02]  /*b240*/  SYNCS.PHASECHK.TRANS64.TRYWAIT P0, [R2+URZ+0x38], R5 ;  /* 0x00003805020075a7 */ /* 0x0022a400080011ff */
[----:B--2---:R-:W-:Y:S05]  /*b250*/  @!P0 NANOSLEEP.SYNCS 0x989680 ;  /* 0x009896800000895d */ /* 0x004fea0003900000 */
[----:B------:R-:W2:Y:S02]  /*b260*/  @!P0 SYNCS.PHASECHK.TRANS64 P0, [R2+URZ+0x38], R5 ;  /* 0x00003805020085a7 */ /* 0x000ea400080010ff */
[----:B--2---:R-:W-:Y:S05]  /*b270*/  @!P0 BRA `(.L_x_127) ;  /* 0xfffffffc00f08947 */ /* 0x004fea000383ffff */
[----:B------:R-:W-:Y:S05]  /*b280*/  BRA `(.L_x_21) ;  /* 0xffffff6400487947 */ /* 0x000fea000383ffff */
.L_x_28:
[----:B-1----:R-:W-:-:S07]  /*b290*/  MOV R2, UR17 ;  /* 0x0000001100027c02 */ /* 0x002fce0008000f00 */
.L_x_128:
[----:B-1----:R1:W2:Y:S02]  /*b2a0*/  SYNCS.PHASECHK.TRANS64.TRYWAIT P0, [R2+URZ+0x38], R5 ;  /* 0x00003805020075a7 */ /* 0x0022a400080011ff */
[----:B--2---:R-:W-:Y:S05]  /*b2b0*/  @!P0 NANOSLEEP.SYNCS 0x989680 ;  /* 0x009896800000895d */ /* 0x004fea0003900000 */
[----:B------:R-:W2:Y:S02]  /*b2c0*/  @!P0 SYNCS.PHASECHK.TRANS64 P0, [R2+URZ+0x38], R5 ;  /* 0x00003805020085a7 */ /* 0x000ea400080010ff */
[----:B--2---:R-:W-:Y:S05]  /*b2d0*/  @!P0 BRA `(.L_x_128) ;  /* 0xfffffffc00f08947 */ /* 0x004fea000383ffff */
[----:B------:R-:W-:Y:S05]  /*b2e0*/  BRA `(.L_x_27) ;  /* 0xffffff6400f07947 */ /* 0x000fea000383ffff */
.L_x_32:
[----:B-1----:R1:W2:Y:S02]  /*b2f0*/  SYNCS.PHASECHK.TRANS64.TRYWAIT P0, [R2+URZ+0xc0], R3 ;  /* 0x0000c003020075a7 */ /* 0x0022a400080011ff */
[----:B--2---:R-:W-:Y:S05]  /*b300*/  @!P0 NANOSLEEP.SYNCS 0x989680 ;  /* 0x009896800000895d */ /* 0x004fea0003900000 */
[----:B------:R-:W2:Y:S02]  /*b310*/  @!P0 SYNCS.PHASECHK.TRANS64 P0, [R2+URZ+0xc0], R3 ;  /* 0x0000c003020085a7 */ /* 0x000ea400080010ff */
[----:B--2---:R-:W-:Y:S05]  /*b320*/  @!P0 BRA `(.L_x_32) ;  /* 0xfffffffc00f08947 */ /* 0x004fea000383ffff */
[----:B------:R-:W-:Y:S05]  /*b330*/  BRA `(.L_x_129) ;  /* 0xffffff6800807947 */ /* 0x000fea000383ffff */
.L_x_36:
[----:B----4-:R-:W-:-:S07]  /*b340*/  MOV R0, UR5 ;  /* 0x0000000500007c02 */ /* 0x010fce0008000f00 */
.L_x_130:
[----:B-1----:R1:W2:Y:S02]  /*b350*/  SYNCS.PHASECHK.TRANS64.TRYWAIT P0, [R0+URZ], R3 ;  /* 0x00000003000075a7 */ /* 0x0022a400080011ff */
[----:B--2---:R-:W-:Y:S05]  /*b360*/  @!P0 NANOSLEEP.SYNCS 0x989680 ;  /* 0x009896800000895d */ /* 0x004fea0003900000 */
[----:B------:R-:W2:Y:S02]  /*b370*/  @!P0 SYNCS.PHASECHK.TRANS64 P0, [R0+URZ], R3 ;  /* 0x00000003000085a7 */ /* 0x000ea400080010ff */
[----:B--2---:R-:W-:Y:S05]  /*b380*/  @!P0 BRA `(.L_x_130) ;  /* 0xfffffffc00f08947 */ /* 0x004fea000383ffff */
[----:B------:R-:W-:Y:S05]  /*b390*/  BRA `(.L_x_131) ;  /* 0xffffff6c00f07947 */ /* 0x000fea000383ffff */
.L_x_37:
[----:B----4-:R-:W-:-:S07]  /*b3a0*/  MOV R0, UR5 ;  /* 0x0000000500007c02 */ /* 0x010fce0008000f00 */
.L_x_132:
[----:B-1----:R1:W2:Y:S02]  /*b3b0*/  SYNCS.PHASECHK.TRANS64.TRYWAIT P0, [R0+URZ], R3 ;  /* 0x00000003000075a7 */ /* 0x0022a400080011ff */
[----:B--2---:R-:W-:Y:S05]  /*b3c0*/  @!P0 NANOSLEEP.SYNCS 0x989680 ;  /* 0x009896800000895d */ /* 0x004fea0003900000 */
[----:B------:R-:W2:Y:S02]  /*b3d0*/  @!P0 SYNCS.PHASECHK.TRANS64 P0, [R0+URZ], R3 ;  /* 0x00000003000085a7 */ /* 0x000ea400080010ff */
[----:B--2---:R-:W-:Y:S05]  /*b3e0*/  @!P0 BRA `(.L_x_132) ;  /* 0xfffffffc00f08947 */ /* 0x004fea000383ffff */
[----:B------:R-:W-:Y:S05]  /*b3f0*/  BRA `(.L_x_133) ;  /* 0xffffff6c00fc7947 */ /* 0x000fea000383ffff */
.L_x_38:
[----:B----4-:R-:W-:-:S07]  /*b400*/  MOV R0, UR5 ;  /* 0x0000000500007c02 */ /* 0x010fce0008000f00 */
.L_x_134:
[----:B-1----:R1:W2:Y:S02]  /*b410*/  SYNCS.PHASECHK.TRANS64.TRYWAIT P0, [R0+URZ], R3 ;  /* 0x00000003000075a7 */ /* 0x0022a400080011ff */
[----:B--2---:R-:W-:Y:S05]  /*b420*/  @!P0 NANOSLEEP.SYNCS 0x989680 ;  /* 0x009896800000895d */ /* 0x004fea0003900000 */
[----:B------:R-:W2:Y:S02]  /*b430*/  @!P0 SYNCS.PHASECHK.TRANS64 P0, [R0+URZ], R3 ;  /* 0x00000003000085a7 */ /* 0x000ea400080010ff */
[----:B--2---:R-:W-:Y:S05]  /*b440*/  @!P0 BRA `(.L_x_134) ;  /* 0xfffffffc00f08947 */ /* 0x004fea000383ffff */
[----:B------:R-:W-:Y:S05]  /*b450*/  BRA `(.L_x_135) ;  /* 0xffffff7000087947 */ /* 0x000fea000383ffff */
.L_x_39:
[----:B----4-:R-:W-:-:S07]  /*b460*/  MOV R0, UR5 ;  /* 0x0000000500007c02 */ /* 0x010fce0008000f00 */
.L_x_136:
[----:B-1----:R1:W2:Y:S02]  /*b470*/  SYNCS.PHASECHK.TRANS64.TRYWAIT P0, [R0+URZ], R3 ;  /* 0x00000003000075a7 */ /* 0x0022a400080011ff */
[----:B--2---:R-:W-:Y:S05]  /*b480*/  @!P0 NANOSLEEP.SYNCS 0x989680 ;  /* 0x009896800000895d */ /* 0x004fea0003900000 */
[----:B------:R-:W2:Y:S02]  /*b490*/  @!P0 SYNCS.PHASECHK.TRANS64 P0, [R0+URZ], R3 ;  /* 0x00000003000085a7 */ /* 0x000ea400080010ff */
[----:B--2---:R-:W-:Y:S05]  /*b4a0*/  @!P0 BRA `(.L_x_136) ;  /* 0xfffffffc00f08947 */ /* 0x004fea000383ffff */
[----:B------:R-:W-:Y:S05]  /*b4b0*/  BRA `(.L_x_137) ;  /* 0xffffff7000147947 */ /* 0x000fea000383ffff */
.L_x_40:
[----:B----4-:R-:W-:-:S07]  /*b4c0*/  MOV R0, UR5 ;  /* 0x0000000500007c02 */ /* 0x010fce0008000f00 */
.L_x_138:
[----:B-1----:R1:W2:Y:S02]  /*b4d0*/  SYNCS.PHASECHK.TRANS64.TRYWAIT P0, [R0+URZ], R3 ;  /* 0x00000003000075a7 */ /* 0x0022a400080011ff */
[----:B--2---:R-:W-:Y:S05]  /*b4e0*/  @!P0 NANOSLEEP.SYNCS 0x989680 ;  /* 0x009896800000895d */ /* 0x004fea0003900000 */
[----:B------:R-:W2:Y:S02]  /*b4f0*/  @!P0 SYNCS.PHASECHK.TRANS64 P0, [R0+URZ], R3 ;  /* 0x00000003000085a7 */ /* 0x000ea400080010ff */
[----:B--2---:R-:W-:Y:S05]  /*b500*/  @!P0 BRA `(.L_x_138) ;  /* 0xfffffffc00f08947 */ /* 0x004fea000383ffff */
[----:B------:R-:W-:Y:S05]  /*b510*/  BRA `(.L_x_139) ;  /* 0xffffff7000207947 */ /* 0x000fea000383ffff */
.L_x_41:
[----:B----4-:R-:W-:-:S07]  /*b520*/  MOV R0, UR5 ;  /* 0x0000000500007c02 */ /* 0x010fce0008000f00 */
.L_x_140:
[----:B-1----:R1:W2:Y:S02]  /*b530*/  SYNCS.PHASECHK.TRANS64.TRYWAIT P0, [R0+URZ], R3 ;  /* 0x00000003000075a7 */ /* 0x0022a400080011ff */
[----:B--2---:R-:W-:Y:S05]  /*b540*/  @!P0 NANOSLEEP.SYNCS 0x989680 ;  /* 0x009896800000895d */ /* 0x004fea0003900000 */
[----:B------:R-:W2:Y:S02]  /*b550*/  @!P0 SYNCS.PHASECHK.TRANS64 P0, [R0+URZ], R3 ;  /* 0x00000003000085a7 */ /* 0x000ea400080010ff */
[----:B--2---:R-:W-:Y:S05]  /*b560*/  @!P0 BRA `(.L_x_140) ;  /* 0xfffffffc00f08947 */ /* 0x004fea000383ffff */
[----:B------:R-:W-:Y:S05]  /*b570*/  BRA `(.L_x_141) ;  /* 0xffffff70002c7947 */ /* 0x000fea000383ffff */
.L_x_44:
[----:B-1----:R1:W2:Y:S02]  /*b580*/  SYNCS.PHASECHK.TRANS64.TRYWAIT P0, [R0+URZ+0x100], R5 ;  /* 0x00010005000075a7 */ /* 0x0022a400080011ff */
[----:B--2---:R-:W-:Y:S05]  /*b590*/  @!P0 NANOSLEEP.SYNCS 0x989680 ;  /* 0x009896800000895d */ /* 0x004fea0003900000 */
[----:B------:R-:W2:Y:S02]  /*b5a0*/  @!P0 SYNCS.PHASECHK.TRANS64 P0, [R0+URZ+0x100], R5 ;  /* 0x00010005000085a7 */ /* 0x000ea400080010ff */
[----:B--2---:R-:W-:Y:S05]  /*b5b0*/  @!P0 BRA `(.L_x_44) ;  /* 0xfffffffc00f08947 */ /* 0x004fea000383ffff */
[----:B------:R-:W-:Y:S05]  /*b5c0*/  BRA `(.L_x_142) ;  /* 0xffffff7000887947 */ /* 0x000fea000383ffff */
.L_x_45:
[----:B------:R-:W-:-:S07]  /*b5d0*/  MOV R0, UR5 ;  /* 0x0000000500007c02 */ /* 0x000fce0008000f00 */
.L_x_143:
[----:B-1----:R1:W2:Y:S02]  /*b5e0*/  SYNCS.PHASECHK.TRANS64.TRYWAIT P0, [R0+URZ+0xd0], R5 ;  /* 0x0000d005000075a7 */ /* 0x0022a400080011ff */
[----:B--2---:R-:W-:Y:S05]  /*b5f0*/  @!P0 NANOSLEEP.SYNCS 0x989680 ;  /* 0x009896800000895d */ /* 0x004fea0003900000 */
[----:B------:R-:W2:Y:S02]  /*b600*/  @!P0 SYNCS.PHASECHK.TRANS64 P0, [R0+URZ+0xd0], R5 ;  /* 0x0000d005000085a7 */ /* 0x000ea400080010ff */
[----:B--2---:R-:W-:Y:S05]  /*b610*/  @!P0 BRA `(.L_x_143) ;  /* 0xfffffffc00f08947 */ /* 0x004fea000383ffff */
[----:B------:R-:W-:Y:S05]  /*b620*/  BRA `(.L_x_144) ;  /* 0xffffff7000987947 */ /* 0x000fea000383ffff */
.L_x_46:
[----:B-1----:R1:W2:Y:S02]  /*b630*/  SYNCS.PHASECHK.TRANS64.TRYWAIT P1, [R0+URZ+0xc0], R5 ;  /* 0x0000c005000075a7 */ /* 0x0022a400080211ff */
[----:B--2---:R-:W-:Y:S05]  /*b640*/  @!P1 NANOSLEEP.SYNCS 0x989680 ;  /* 0x009896800000995d */ /* 0x004fea0003900000 */
[----:B------:R-:W2:Y:S02]  /*b650*/  @!P1 SYNCS.PHASECHK.TRANS64 P1, [R0+URZ+0xc0], R5 ;  /* 0x0000c005000095a7 */ /* 0x000ea400080210ff */
[----:B--2---:R-:W-:Y:S05]  /*b660*/  @!P1 BRA `(.L_x_46) ;  /* 0xfffffffc00f09947 */ /* 0x004fea000383ffff */
[----:B------:R-:W-:Y:S05]  /*b670*/  BRA `(.L_x_145) ;  /* 0xffffff7000c87947 */ /* 0x000fea000383ffff */
.L_x_49:
[----:B------:R-:W-:-:S07]  /*b680*/  MOV R0, UR5 ;  /* 0x0000000500007c02 */ /* 0x000fce0008000f00 */
.L_x_146:
[----:B-1----:R1:W2:Y:S02]  /*b690*/  SYNCS.PHASECHK.TRANS64.TRYWAIT P0, [R0+URZ+0xd0], R3 ;  /* 0x0000d003000075a7 */ /* 0x0022a400080011ff */
[----:B--2---:R-:W-:Y:S05]  /*b6a0*/  @!P0 NANOSLEEP.SYNCS 0x989680 ;  /* 0x009896800000895d */ /* 0x004fea0003900000 */
[----:B------:R-:W2:Y:S02]  /*b6b0*/  @!P0 SYNCS.PHASECHK.TRANS64 P0, [R0+URZ+0xd0], R3 ;  /* 0x0000d003000085a7 */ /* 0x000ea400080010ff */
[----:B--2---:R-:W-:Y:S05]  /*b6c0*/  @!P0 BRA `(.L_x_146) ;  /* 0xfffffffc00f08947 */ /* 0x004fea000383ffff */
[----:B------:R-:W-:Y:S05]  /*b6d0*/  BRA `(.L_x_48) ;  /* 0xffffff74001c7947 */ /* 0x000fea000383ffff */
.L_x_56:
[----:B-1----:R1:W2:Y:S02]  /*b6e0*/  SYNCS.PHASECHK.TRANS64.TRYWAIT P1, [R0+URZ+0xc0], R5 ;  /* 0x0000c005000075a7 */ /* 0x0022a400080211ff */
[----:B--2---:R-:W-:Y:S05]  /*b6f0*/  @!P1 NANOSLEEP.SYNCS 0x989680 ;  /* 0x009896800000995d */ /* 0x004fea0003900000 */
[----:B------:R-:W2:Y:S02]  /*b700*/  @!P1 SYNCS.PHASECHK.TRANS64 P1, [R0+URZ+0xc0], R5 ;  /* 0x0000c005000095a7 */ /* 0x000ea400080210ff */
[----:B--2---:R-:W-:Y:S05]  /*b710*/  @!P1 BRA `(.L_x_56) ;  /* 0xfffffffc00f09947 */ /* 0x004fea000383ffff */
[----:B------:R-:W-:Y:S05]  /*b720*/  BRA `(.L_x_147) ;  /* 0xffffff78007c7947 */ /* 0x000fea000383ffff */
.L_x_57:
[----:B------:R-:W-:-:S07]  /*b730*/  MOV R3, UR8 ;  /* 0x0000000800037c02 */ /* 0x000fce0008000f00 */
.L_x_148:
[----:B-1----:R1:W2:Y:S02]  /*b740*/  SYNCS.PHASECHK.TRANS64.TRYWAIT P0, [R3+URZ+0xf0], R0 ;  /* 0x0000f000030075a7 */ /* 0x0022a400080011ff */
[----:B--2---:R-:W-:Y:S05]  /*b750*/  @!P0 NANOSLEEP.SYNCS 0x989680 ;  /* 0x009896800000895d */ /* 0x004fea0003900000 */
[----:B------:R-:W2:Y:S02]  /*b760*/  @!P0 SYNCS.PHASECHK.TRANS64 P0, [R3+URZ+0xf0], R0 ;  /* 0x0000f000030085a7 */ /* 0x000ea400080010ff */
[----:B--2---:R-:W-:Y:S05]  /*b770*/  @!P0 BRA `(.L_x_148) ;  /* 0xfffffffc00f08947 */ /* 0x004fea000383ffff */
[----:B------:R-:W-:Y:S05]  /*b780*/  BRA `(.L_x_149) ;  /* 0xffffff7800b47947 */ /* 0x000fea000383ffff */
.L_x_60:
[----:B------:R-:W-:Y:S07]  /*b790*/  MOV R0, UR7 ;  /* 0x0000000700007c02 */ /* 0x000fee0008000f00 */
.L_x_150:
[----:B-1----:R1:W2:Y:S02]  /*b7a0*/  SYNCS.PHASECHK.TRANS64.TRYWAIT P0, [R0+URZ], R3 ;  /* 0x00000003000075a7 */ /* 0x0022a400080011ff */
[----:B--2---:R-:W-:Y:S05]  /*b7b0*/  @!P0 NANOSLEEP.SYNCS 0x989680 ;  /* 0x009896800000895d */ /* 0x004fea0003900000 */
[----:B------:R-:W2:Y:S02]  /*b7c0*/  @!P0 SYNCS.PHASECHK.TRANS64 P0, [R0+URZ], R3 ;  /* 0x00000003000085a7 */ /* 0x000ea400080010ff */
[----:B--2---:R-:W-:Y:S05]  /*b7d0*/  @!P0 BRA `(.L_x_150) ;  /* 0xfffffffc00f08947 */ /* 0x004fea000383ffff */
[----:B------:R-:W-:Y:S05]  /*b7e0*/  BRA `(.L_x_59) ;  /* 0xffffff7800d07947 */ /* 0x000fea000383ffff */
.L_x_63:
[----:B------:R-:W-:-:S07]  /*b7f0*/  MOV R0, UR5 ;  /* 0x0000000500007c02 */ /* 0x000fce0008000f00 */
.L_x_151:
[----:B--2---:R2:W3:Y:S02]  /*b800*/  SYNCS.PHASECHK.TRANS64.TRYWAIT P0, [R0+URZ], R3 ;  /* 0x00000003000075a7 */ /* 0x0044e400080011ff */
[----:B---3--:R-:W-:Y:S05]  /*b810*/  @!P0 NANOSLEEP.SYNCS 0x989680 ;  /* 0x009896800000895d */ /* 0x008fea0003900000 */
[----:B------:R-:W3:Y:S02]  /*b820*/  @!P0 SYNCS.PHASECHK.TRANS64 P0, [R0+URZ], R3 ;  /* 0x00000003000085a7 */ /* 0x000ee400080010ff */
[----:B---3--:R-:W-:Y:S05]  /*b830*/  @!P0 BRA `(.L_x_151) ;  /* 0xfffffffc00f08947 */ /* 0x008fea000383ffff */
[----:B------:R-:W-:Y:S05]  /*b840*/  BRA `(.L_x_152) ;  /* 0xffffff7c00847947 */ /* 0x000fea000383ffff */
.L_x_64:
[----:B------:R-:W-:-:S07]  /*b850*/  MOV R0, UR7 ;  /* 0x0000000700007c02 */ /* 0x000fce0008000f00 */
.L_x_153:
[----:B--2---:R2:W3:Y:S02]  /*b860*/  SYNCS.PHASECHK.TRANS64.TRYWAIT P0, [R0+URZ], R3 ;  /* 0x00000003000075a7 */ /* 0x0044e400080011ff */
[----:B---3--:R-:W-:Y:S05]  /*b870*/  @!P0 NANOSLEEP.SYNCS 0x989680 ;  /* 0x009896800000895d */ /* 0x008fea0003900000 */
[----:B------:R-:W3:Y:S02]  /*b880*/  @!P0 SYNCS.PHASECHK.TRANS64 P0, [R0+URZ], R3 ;  /* 0x00000003000085a7 */ /* 0x000ee400080010ff */
[----:B---3--:R-:W-:Y:S05]  /*b890*/  @!P0 BRA `(.L_x_153) ;  /* 0xfffffffc00f08947 */ /* 0x008fea000383ffff */
[----:B------:R-:W-:Y:S05]  /*b8a0*/  BRA `(.L_x_154) ;  /* 0xffffff7c00907947 */ /* 0x000fea000383ffff */
.L_x_69:
[----:B--2---:R2:W3:Y:S02]  /*b8b0*/  SYNCS.PHASECHK.TRANS64.TRYWAIT P0, [R0+URZ+0xc0], R3 ;  /* 0x0000c003000075a7 */ /* 0x0044e400080011ff */
[----:B---3--:R-:W-:Y:S05]  /*b8c0*/  @!P0 NANOSLEEP.SYNCS 0x989680 ;  /* 0x009896800000895d */ /* 0x008fea0003900000 */
[----:B------:R-:W3:Y:S02]  /*b8d0*/  @!P0 SYNCS.PHASECHK.TRANS64 P0, [R0+URZ+0xc0], R3 ;  /* 0x0000c003000085a7 */ /* 0x000ee400080010ff */
[----:B---3--:R-:W-:Y:S05]  /*b8e0*/  @!P0 BRA `(.L_x_69) ;  /* 0xfffffffc00f08947 */ /* 0x008fea000383ffff */
[----:B------:R-:W-:Y:S05]  /*b8f0*/  BRA `(.L_x_155) ;  /* 0xffffff80009c7947 */ /* 0x000fea000383ffff */
.L_x_72:
[----:B------:R-:W-:Y:S07]  /*b900*/  MOV R0, UR7 ;  /* 0x0000000700007c02 */ /* 0x000fee0008000f00 */
.L_x_156:
[----:B--2---:R2:W3:Y:S02]  /*b910*/  SYNCS.PHASECHK.TRANS64.TRYWAIT P0, [R0+URZ+0xb8], R3 ;  /* 0x0000b803000075a7 */ /* 0x0044e400080011ff */
[----:B---3--:R-:W-:Y:S05]  /*b920*/  @!P0 NANOSLEEP.SYNCS 0x989680 ;  /* 0x009896800000895d */ /* 0x008fea0003900000 */
[----:B------:R-:W3:Y:S02]  /*b930*/  @!P0 SYNCS.PHASECHK.TRANS64 P0, [R0+URZ+0xb8], R3 ;  /* 0x0000b803000085a7 */ /* 0x000ee400080010ff */
[----:B---3--:R-:W-:Y:S05]  /*b940*/  @!P0 BRA `(.L_x_156) ;  /* 0xfffffffc00f08947 */ /* 0x008fea000383ffff */
[----:B------:R-:W-:Y:S05]  /*b950*/  BRA `(.L_x_71) ;  /* 0xffffff84007c7947 */ /* 0x000fea000383ffff */
.L_x_75:
[----:B------:R-:W-:Y:S07]  /*b960*/  MOV R3, UR7 ;  /* 0x0000000700037c02 */ /* 0x000fee0008000f00 */
.L_x_157:
[----:B-1----:R1:W2:Y:S02]  /*b970*/  SYNCS.PHASECHK.TRANS64.TRYWAIT P0, [R3+URZ+0x90], R12 ;  /* 0x0000900c030075a7 */ /* 0x0022a400080011ff */
[----:B--2---:R-:W-:Y:S05]  /*b980*/  @!P0 NANOSLEEP.SYNCS 0x989680 ;  /* 0x009896800000895d */ /* 0x004fea0003900000 */
[----:B------:R-:W2:Y:S02]  /*b990*/  @!P0 SYNCS.PHASECHK.TRANS64 P0, [R3+URZ+0x90], R12 ;  /* 0x0000900c030085a7 */ /* 0x000ea400080010ff */
[----:B--2---:R-:W-:Y:S05]  /*b9a0*/  @!P0 BRA `(.L_x_157) ;  /* 0xfffffffc00f08947 */ /* 0x004fea000383ffff */
[----:B------:R-:W-:Y:S05]  /*b9b0*/  BRA `(.L_x_158) ;  /* 0xffffff8400f47947 */ /* 0x000fea000383ffff */
.L_x_76:
[----:B-1----:R-:W-:Y:S07]  /*b9c0*/  MOV R3, UR7 ;  /* 0x0000000700037c02 */ /* 0x002fee0008000f00 */
.L_x_159:
[----:B-1----:R1:W2:Y:S02]  /*b9d0*/  SYNCS.PHASECHK.TRANS64.TRYWAIT P0, [R3+URZ+0x98], R12 ;  /* 0x0000980c030075a7 */ /* 0x0022a400080011ff */
[----:B--2---:R-:W-:Y:S05]  /*b9e0*/  @!P0 NANOSLEEP.SYNCS 0x989680 ;  /* 0x009896800000895d */ /* 0x004fea0003900000 */
[----:B------:R-:W2:Y:S02]  /*b9f0*/  @!P0 SYNCS.PHASECHK.TRANS64 P0, [R3+URZ+0x98], R12 ;  /* 0x0000980c030085a7 */ /* 0x000ea400080010ff */
[----:B--2---:R-:W-:Y:S05]  /*ba00*/  @!P0 BRA `(.L_x_159) ;  /* 0xfffffffc00f08947 */ /* 0x004fea000383ffff */
[----:B------:R-:W-:Y:S05]  /*ba10*/  BRA `(.L_x_160) ;  /* 0xffffff8800307947 */ /* 0x000fea000383ffff */
.L_x_77:
[----:B-1----:R-:W-:Y:S07]  /*ba20*/  MOV R3, UR7 ;  /* 0x0000000700037c02 */ /* 0x002fee0008000f00 */
.L_x_161:
[----:B-1----:R1:W2:Y:S02]  /*ba30*/  SYNCS.PHASECHK.TRANS64.TRYWAIT P0, [R3+URZ+0xa0], R12 ;  /* 0x0000a00c030075a7 */ /* 0x0022a400080011ff */
[----:B--2---:R-:W-:Y:S05]  /*ba40*/  @!P0 NANOSLEEP.SYNCS 0x989680 ;  /* 0x009896800000895d */ /* 0x004fea0003900000 */
[----:B------:R-:W2:Y:S02]  /*ba50*/  @!P0 SYNCS.PHASECHK.TRANS64 P0, [R3+URZ+0xa0], R12 ;  /* 0x0000a00c030085a7 */ /* 0x000ea400080010ff */
[----:B--2---:R-:W-:Y:S05]  /*ba60*/  @!P0 BRA `(.L_x_161) ;  /* 0xfffffffc00f08947 */ /* 0x004fea000383ffff */
[----:B------:R-:W-:Y:S05]  /*ba70*/  BRA `(.L_x_162) ;  /* 0xffffff8800787947 */ /* 0x000fea000383ffff */
.L_x_78:
[----:B------:R-:W-:Y:S07]  /*ba80*/  MOV R3, UR7 ;  /* 0x0000000700037c02 */ /* 0x000fee0008000f00 */
.L_x_163:
[----:B-1----:R1:W2:Y:S02]  /*ba90*/  SYNCS.PHASECHK.TRANS64.TRYWAIT P0, [R3+URZ+0xa8], R12 ;  /* 0x0000a80c030075a7 */ /* 0x0022a400080011ff */
[----:B--2---:R-:W-:Y:S05]  /*baa0*/  @!P0 NANOSLEEP.SYNCS 0x989680 ;  /* 0x009896800000895d */ /* 0x004fea0003900000 */
[----:B------:R-:W2:Y:S02]  /*bab0*/  @!P0 SYNCS.PHASECHK.TRANS64 P0, [R3+URZ+0xa8], R12 ;  /* 0x0000a80c030085a7 */ /* 0x000ea400080010ff */
[----:B--2---:R-:W-:Y:S05]  /*bac0*/  @!P0 BRA `(.L_x_163) ;  /* 0xfffffffc00f08947 */ /* 0x004fea000383ffff */
[----:B------:R-:W-:Y:S05]  /*bad0*/  BRA `(.L_x_164) ;  /* 0xffffff8c00007947 */ /* 0x000fea000383ffff */
.L_x_80:
[----:B------:R-:W-:-:S07]  /*bae0*/  MOV R0, UR7 ;  /* 0x0000000700007c02 */ /* 0x000fce0008000f00 */
.L_x_165:
[----:B-1----:R1:W3:Y:S02]  /*baf0*/  SYNCS.PHASECHK.TRANS64.TRYWAIT P0, [R0+URZ+0x90], R3 ;  /* 0x00009003000075a7 */ /* 0x0022e400080011ff */
[----:B---3--:R-:W-:Y:S05]  /*bb00*/  @!P0 NANOSLEEP.SYNCS 0x989680 ;  /* 0x009896800000895d */ /* 0x008fea0003900000 */
[----:B------:R-:W3:Y:S02]  /*bb10*/  @!P0 SYNCS.PHASECHK.TRANS64 P0, [R0+URZ+0x90], R3 ;  /* 0x00009003000085a7 */ /* 0x000ee400080010ff */
[----:B---3--:R-:W-:Y:S05]  /*bb20*/  @!P0 BRA `(.L_x_165) ;  /* 0xfffffffc00f08947 */ /* 0x008fea000383ffff */
[----:B------:R-:W-:Y:S05]  /*bb30*/  BRA `(.L_x_166) ;  /* 0xffffff8c00707947 */ /* 0x000fea000383ffff */
.L_x_81:
[----:B-1----:R-:W-:-:S07]  /*bb40*/  MOV R0, UR7 ;  /* 0x0000000700007c02 */ /* 0x002fce0008000f00 */
.L_x_167:
[----:B-1----:R1:W3:Y:S02]  /*bb50*/  SYNCS.PHASECHK.TRANS64.TRYWAIT P0, [R0+URZ+0x98], R3 ;  /* 0x00009803000075a7 */ /* 0x0022e400080011ff */
[----:B---3--:R-:W-:Y:S05]  /*bb60*/  @!P0 NANOSLEEP.SYNCS 0x989680 ;  /* 0x009896800000895d */ /* 0x008fea0003900000 */
[----:B------:R-:W3:Y:S02]  /*bb70*/  @!P0 SYNCS.PHASECHK.TRANS64 P0, [R0+URZ+0x98], R3 ;  /* 0x00009803000085a7 */ /* 0x000ee400080010ff */
[----:B---3--:R-:W-:Y:S05]  /*bb80*/  @!P0 BRA `(.L_x_167) ;  /* 0xfffffffc00f08947 */ /* 0x008fea000383ffff */
[----:B------:R-:W-:Y:S05]  /*bb90*/  BRA `(.L_x_168) ;  /* 0xffffff8c00607947 */ /* 0x000fea000383ffff */
.L_x_82:
[----:B-1----:R-:W-:-:S07]  /*bba0*/  MOV R0, UR7 ;  /* 0x0000000700007c02 */ /* 0x002fce0008000f00 */
.L_x_169:
[----:B-1----:R1:W3:Y:S02]  /*bbb0*/  SYNCS.PHASECHK.TRANS64.TRYWAIT P0, [R0+URZ+0xa0], R3 ;  /* 0x0000a003000075a7 */ /* 0x0022e400080011ff */
[----:B---3--:R-:W-:Y:S05]  /*bbc0*/  @!P0 NANOSLEEP.SYNCS 0x989680 ;  /* 0x009896800000895d */ /* 0x008fea0003900000 */
[----:B------:R-:W3:Y:S02]  /*bbd0*/  @!P0 SYNCS.PHASECHK.TRANS64 P0, [R0+URZ+0xa0], R3 ;  /* 0x0000a003000085a7 */ /* 0x000ee400080010ff */
[----:B---3--:R-:W-:Y:S05]  /*bbe0*/  @!P0 BRA `(.L_x_169) ;  /* 0xfffffffc00f08947 */ /* 0x008fea000383ffff */
[----:B------:R-:W-:Y:S05]  /*bbf0*/  BRA `(.L_x_170) ;  /* 0xffffff8c00507947 */ /* 0x000fea000383ffff */
.L_x_84:
[----:B--2---:R2:W4:Y:S02]  /*bc00*/  SYNCS.PHASECHK.TRANS64.TRYWAIT P0, [R0+URZ+0xc0], R3 ;  /* 0x0000c003000075a7 */ /* 0x00452400080011ff */
[----:B----4-:R-:W-:Y:S05]  /*bc10*/  @!P0 NANOSLEEP.SYNCS 0x989680 ;  /* 0x009896800000895d */ /* 0x010fea0003900000 */
[----:B------:R-:W4:Y:S02]  /*bc20*/  @!P0 SYNCS.PHASECHK.TRANS64 P0, [R0+URZ+0xc0], R3 ;  /* 0x0000c003000085a7 */ /* 0x000f2400080010ff */
[----:B----4-:R-:W-:Y:S05]  /*bc30*/  @!P0 BRA `(.L_x_84) ;  /* 0xfffffffc00f08947 */ /* 0x010fea000383ffff */
[----:B------:R-:W-:Y:S05]  /*bc40*/  BRA `(.L_x_171) ;  /* 0xffffff90001c7947 */ /* 0x000fea000383ffff */
.L_x_95:
[----:B-1----:R1:W3:Y:S02]  /*bc50*/  SYNCS.PHASECHK.TRANS64.TRYWAIT P1, [R3+URZ+0x70], R0 ;  /* 0x00007000030075a7 */ /* 0x0022e400080211ff */
[----:B---3--:R-:W-:Y:S05]  /*bc60*/  @!P1 NANOSLEEP.SYNCS 0x989680 ;  /* 0x009896800000995d */ /* 0x008fea0003900000 */
[----:B------:R-:W3:Y:S02]  /*bc70*/  @!P1 SYNCS.PHASECHK.TRANS64 P1, [R3+URZ+0x70], R0 ;  /* 0x00007000030095a7 */ /* 0x000ee400080210ff */
[----:B---3--:R-:W-:Y:S05]  /*bc80*/  @!P1 BRA `(.L_x_95) ;  /* 0xfffffffc00f09947 */ /* 0x008fea000383ffff */
[----:B------:R-:W-:Y:S05]  /*bc90*/  BRA `(.L_x_94) ;  /* 0xffffff9c00447947 */ /* 0x000fea000383ffff */
.L_x_97:
[----:B---3--:R3:W4:Y:S02]  /*bca0*/  SYNCS.PHASECHK.TRANS64.TRYWAIT P0, [R108+URZ+0xe0], R5 ;  /* 0x0000e0056c0075a7 */ /* 0x00872400080011ff */
[----:B----4-:R-:W-:Y:S05]  /*bcb0*/  @!P0 NANOSLEEP.SYNCS 0x989680 ;  /* 0x009896800000895d */ /* 0x010fea0003900000 */
[----:B------:R-:W4:Y:S02]  /*bcc0*/  @!P0 SYNCS.PHASECHK.TRANS64 P0, [R108+URZ+0xe0], R5 ;  /* 0x0000e0056c0085a7 */ /* 0x000f2400080010ff */
[----:B----4-:R-:W-:Y:S05]  /*bcd0*/  @!P0 BRA `(.L_x_97) ;  /* 0xfffffffc00f08947 */ /* 0x010fea000383ffff */
[----:B------:R-:W-:Y:S05]  /*bce0*/  BRA `(.L_x_96) ;  /* 0xffffff9c00a07947 */ /* 0x000fea000383ffff */
.L_x_105:
[----:B--2---:R2:W3:Y:S02]  /*bcf0*/  SYNCS.PHASECHK.TRANS64.TRYWAIT P0, [R118+URZ+0x70], R3 ;  /* 0x00007003760075a7 */ /* 0x0044e400080011ff */
[----:B---3--:R-:W-:Y:S05]  /*bd00*/  @!P0 NANOSLEEP.SYNCS 0x989680 ;  /* 0x009896800000895d */ /* 0x008fea0003900000 */
[----:B------:R-:W3:Y:S02]  /*bd10*/  @!P0 SYNCS.PHASECHK.TRANS64 P0, [R118+URZ+0x70], R3 ;  /* 0x00007003760085a7 */ /* 0x000ee400080010ff */
[----:B---3--:R-:W-:Y:S05]  /*bd20*/  @!P0 BRA `(.L_x_105) ;  /* 0xfffffffc00f08947 */ /* 0x008fea000383ffff */
[----:B------:R-:W-:Y:S05]  /*bd30*/  BRA `(.L_x_104) ;  /* 0xffffffb000a47947 */ /* 0x000fea000383ffff */
.L_x_113:
[----:B--2---:R2:W3:Y:S02]  /*bd40*/  SYNCS.PHASECHK.TRANS64.TRYWAIT P0, [R0+URZ+0x70], R7 ;  /* 0x00007007000075a7 */ /* 0x0044e400080011ff */
[----:B---3--:R-:W-:Y:S05]  /*bd50*/  @!P0 NANOSLEEP.SYNCS 0x989680 ;  /* 0x009896800000895d */ /* 0x008fea0003900000 */
[----:B------:R-:W3:Y:S02]  /*bd60*/  @!P0 SYNCS.PHASECHK.TRANS64 P0, [R0+URZ+0x70], R7 ;  /* 0x00007007000085a7 */ /* 0x000ee400080010ff */
[----:B---3--:R-:W-:Y:S05]  /*bd70*/  @!P0 BRA `(.L_x_113) ;  /* 0xfffffffc00f08947 */ /* 0x008fea000383ffff */
[----:B------:R-:W-:Y:S05]  /*bd80*/  BRA `(.L_x_112) ;  /* 0xffffffc400f87947 */ /* 0x000fea000383ffff */
.L_x_121:
[----:B--2---:R2:W3:Y:S02]  /*bd90*/  SYNCS.PHASECHK.TRANS64.TRYWAIT P0, [R0+URZ+0x70], R5 ;  /* 0x00007005000075a7 */ /* 0x0044e400080011ff */
[----:B---3--:R-:W-:Y:S05]  /*bda0*/  @!P0 NANOSLEEP.SYNCS 0x989680 ;  /* 0x009896800000895d */ /* 0x008fea0003900000 */
[----:B------:R-:W3:Y:S02]  /*bdb0*/  @!P0 SYNCS.PHASECHK.TRANS64 P0, [R0+URZ+0x70], R5 ;  /* 0x00007005000085a7 */ /* 0x000ee400080010ff */
[----:B---3--:R-:W-:Y:S05]  /*bdc0*/  @!P0 BRA `(.L_x_121) ;  /* 0xfffffffc00f08947 */ /* 0x008fea000383ffff */
[----:B------:R-:W-:Y:S05]  /*bdd0*/  BRA `(.L_x_120) ;  /* 0xffffffdc00587947 */ /* 0x000fea000383ffff */
        .weak           $__internal_0_$__cuda_sm10x_tcgen05_guardrail_trap_col_being_dealloced_not_returned_by_alloc
        .type           $__internal_0_$__cuda_sm10x_tcgen05_guardrail_trap_col_being_dealloced_not_returned_by_alloc,@function
        .size           $__internal_0_$__cuda_sm10x_tcgen05_guardrail_trap_col_being_dealloced_not_returned_by_alloc,($__internal_1_$__cuda_sm10x_tcgen05_guardrail_trap_phase_invalid_during_alloc - $__internal_0_$__cuda_sm10x_tcgen05_guardrail_trap_col_being_dealloced_not_returned_by_alloc)
$__internal_0_$__cuda_sm10x_tcgen05_guardrail_trap_col_being_dealloced_not_returned_by_alloc:
[----:B------:R-:W-:Y:S05]  /*bde0*/  BPT.TRAP 0x1 ;  /* 0x000000040000795c */ /* 0x000fea0000300000 */
[----:B------:R-:W-:-:S04]  /*bdf0*/  HFMA2 R3, -RZ, RZ, 0, 0 ;  /* 0x00000000ff037431 */ /* 0x000fc800000001ff */
[----:B------:R-:W-:Y:S05]  /*be00*/  RET.REL.NODEC R2 `(_ZN7cutlass13device_kernelINS_4gemm6kernel13GemmUniversalIN4cute5tupleIJiiiiEEENS1_10collective13CollectiveMmaINS1_35MainloopSm100TmaUmmaWarpSpecializedILi7ELi2ELi2ENS5_IJNS4_1CILi1EEESB_SB_EEEEENS5_IJNSA_ILi128EEENSA_ILi256EEENSA_ILi64EEEEEEaNS5_IJlSB_lEEEaSI_NS4_8TiledMMAINS4_8MMA_AtomIJNS4_15SM100_MMA_S8_SSIaaiLi128ELi256ELNS4_4UMMA5MajorE0ELSN_0ELNSM_8SaturateE0EEEEEENS4_6LayoutISC_NS5_IJNSA_ILi0EEESS_SS_EEEEENS5_IJNS4_10UnderscoreESV_SV_EEEEENS4_13SM90_TMA_LOADENS4_14ComposedLayoutINS4_7SwizzleILi2ELi4ELi3EEENS4_18smem_ptr_flag_bitsILi8EEENSR_INS5_IJNSA_ILi8EEESG_EEENS5_IJSG_SB_EEEEEEEvNS4_8identityESY_S18_vS19_EENS_8epilogue10collective18CollectiveEpilogueINS1B_23Sm100TmaWarpSpecializedILi4ELi2ELi64ELb0ELb0EEEJSH_NS5_IJNSR_ISE_SB_EENSR_ISG_SB_EEEEEaSI_aSI_NS1B_6fusion15FusionCallbacksIS1F_NS1J_17LinearCombinationIaiaiLNS_15FloatRoundStyleE2EEESH_S1I_JEEENS4_5SM1004TMEM4LOAD26SM100_TMEM_LOAD_32dp32b64xESY_S18_NS4_39AutoVectorizingCopyWithAssumedAlignmentILi128EEENS4_14SM90_TMA_STOREES18_S1U_S1U_EEEvvEEEEvNT_6ParamsE) ;  /* 0xffffff40027c7950 */ /* 0x000fea0003c3ffff */
        .weak           $__internal_1_$__cuda_sm10x_tcgen05_guardrail_trap_phase_invalid_during_alloc
        .type           $__internal_1_$__cuda_sm10x_tcgen05_guardrail_trap_phase_invalid_during_alloc,@function
        .size           $__internal_1_$__cuda_sm10x_tcgen05_guardrail_trap_phase_invalid_during_alloc,($__internal_2_$__cuda_sm10x_tcgen05_guardrail_trap_unallocated_columns_being_dealloced - $__internal_1_$__cuda_sm10x_tcgen05_guardrail_trap_phase_invalid_during_alloc)
$__internal_1_$__cuda_sm10x_tcgen05_guardrail_trap_phase_invalid_during_alloc:
[----:B------:R-:W-:Y:S05]  /*be10*/  BPT.TRAP 0x1 ;  /* 0x000000040000795c */ /* 0x000fea0000300000 */
[----:B------:R-:W-:-:S04]  /*be20*/  MOV R3, 0x0 ;  /* 0x0000000000037802 */ /* 0x000fc80000000f00 */
[----:B------:R-:W-:Y:S05]  /*be30*/  RET.REL.NODEC R2 `(_ZN7cutlass13device_kernelINS_4gemm6kernel13GemmUniversalIN4cute5tupleIJiiiiEEENS1_10collective13CollectiveMmaINS1_35MainloopSm100TmaUmmaWarpSpecializedILi7ELi2ELi2ENS5_IJNS4_1CILi1EEESB_SB_EEEEENS5_IJNSA_ILi128EEENSA_ILi256EEENSA_ILi64EEEEEEaNS5_IJlSB_lEEEaSI_NS4_8TiledMMAINS4_8MMA_AtomIJNS4_15SM100_MMA_S8_SSIaaiLi128ELi256ELNS4_4UMMA5MajorE0ELSN_0ELNSM_8SaturateE0EEEEEENS4_6LayoutISC_NS5_IJNSA_ILi0EEESS_SS_EEEEENS5_IJNS4_10UnderscoreESV_SV_EEEEENS4_13SM90_TMA_LOADENS4_14ComposedLayoutINS4_7SwizzleILi2ELi4ELi3EEENS4_18smem_ptr_flag_bitsILi8EEENSR_INS5_IJNSA_ILi8EEESG_EEENS5_IJSG_SB_EEEEEEEvNS4_8identityESY_S18_vS19_EENS_8epilogue10collective18CollectiveEpilogueINS1B_23Sm100TmaWarpSpecializedILi4ELi2ELi64ELb0ELb0EEEJSH_NS5_IJNSR_ISE_SB_EENSR_ISG_SB_EEEEEaSI_aSI_NS1B_6fusion15FusionCallbacksIS1F_NS1J_17LinearCombinationIaiaiLNS_15FloatRoundStyleE2EEESH_S1I_JEEENS4_5SM1004TMEM4LOAD26SM100_TMEM_LOAD_32dp32b64xESY_S18_NS4_39AutoVectorizingCopyWithAssumedAlignmentILi128EEENS4_14SM90_TMA_STOREES18_S1U_S1U_EEEvvEEEEvNT_6ParamsE) ;  /* 0xffffff4002707950 */ /* 0x000fea0003c3ffff */
        .weak           $__internal_2_$__cuda_sm10x_tcgen05_guardrail_trap_unallocated_columns_being_dealloced
        .type           $__internal_2_$__cuda_sm10x_tcgen05_guardrail_trap_unallocated_columns_being_dealloced,@function
        .size           $__internal_2_$__cuda_sm10x_tcgen05_guardrail_trap_unallocated_columns_being_dealloced,(.L_x_173 - $__internal_2_$__cuda_sm10x_tcgen05_guardrail_trap_unallocated_columns_being_dealloced)
$__internal_2_$__cuda_sm10x_tcgen05_guardrail_trap_unallocated_columns_being_dealloced:
[----:B------:R-:W-:Y:S05]  /*be40*/  BPT.TRAP 0x1 ;  /* 0x000000040000795c */ /* 0x000fea0000300000 */
[----:B------:R-:W-:-:S04]  /*be50*/  HFMA2 R3, -RZ, RZ, 0, 0 ;  /* 0x00000000ff037431 */ /* 0x000fc800000001ff */
[----:B------:R-:W-:Y:S05]  /*be60*/  RET.REL.NODEC R2 `(_ZN7cutlass13device_kernelINS_4gemm6kernel13GemmUniversalIN4cute5tupleIJiiiiEEENS1_10collective13CollectiveMmaINS1_35MainloopSm100TmaUmmaWarpSpecializedILi7ELi2ELi2ENS5_IJNS4_1CILi1EEESB_SB_EEEEENS5_IJNSA_ILi128EEENSA_ILi256EEENSA_ILi64EEEEEEaNS5_IJlSB_lEEEaSI_NS4_8TiledMMAINS4_8MMA_AtomIJNS4_15SM100_MMA_S8_SSIaaiLi128ELi256ELNS4_4UMMA5MajorE0ELSN_0ELNSM_8SaturateE0EEEEEENS4_6LayoutISC_NS5_IJNSA_ILi0EEESS_SS_EEEEENS5_IJNS4_10UnderscoreESV_SV_EEEEENS4_13SM90_TMA_LOADENS4_14ComposedLayoutINS4_7SwizzleILi2ELi4ELi3EEENS4_18smem_ptr_flag_bitsILi8EEENSR_INS5_IJNSA_ILi8EEESG_EEENS5_IJSG_SB_EEEEEEEvNS4_8identityESY_S18_vS19_EENS_8epilogue10collective18CollectiveEpilogueINS1B_23Sm100TmaWarpSpecializedILi4ELi2ELi64ELb0ELb0EEEJSH_NS5_IJNSR_ISE_SB_EENSR_ISG_SB_EEEEEaSI_aSI_NS1B_6fusion15FusionCallbacksIS1F_NS1J_17LinearCombinationIaiaiLNS_15FloatRoundStyleE2EEESH_S1I_JEEENS4_5SM1004TMEM4LOAD26SM100_TMEM_LOAD_32dp32b64xESY_S18_NS4_39AutoVectorizingCopyWithAssumedAlignmentILi128EEENS4_14SM90_TMA_STOREES18_S1U_S1U_EEEvvEEEEvNT_6ParamsE) ;  /* 0xffffff4002647950 */ /* 0x000fea0003c3ffff */
.L_x_172:
[----:B------:R-:W-:-:S00]  /*be70*/  BRA `(.L_x_172) ;  /* 0xfffffffc00fc7947 */ /* 0x000fc0000383ffff */
[----:B------:R-:W-:-:S00]  /*be80*/  NOP ;  /* 0x0000000000007918 */ /* 0x000fc00000000000 */
[----:B------:R-:W-:-:S00]  /*be90*/  NOP ;  /* 0x0000000000007918 */ /* 0x000fc00000000000 */
[----:B------:R-:W-:-:S00]  /*bea0*/  NOP ;  /* 0x0000000000007918 */ /* 0x000fc00000000000 */
[----:B------:R-:W-:-:S00]  /*beb0*/  NOP ;  /* 0x0000000000007918 */ /* 0x000fc00000000000 */
[----:B------:R-:W-:-:S00]  /*bec0*/  NOP ;  /* 0x0000000000007918 */ /* 0x000fc00000000000 */
[----:B------:R-:W-:-:S00]  /*bed0*/  NOP ;  /* 0x0000000000007918 */ /* 0x000fc00000000000 */
[----:B------:R-:W-:-:S00]  /*bee0*/  NOP ;  /* 0x0000000000007918 */ /* 0x000fc00000000000 */
[----:B------:R-:W-:-:S00]  /*bef0*/  NOP ;  /* 0x0000000000007918 */ /* 0x000fc00000000000 */
.L_x_173:


//--------------------- .nv.global.init           --------------------------
	.section	.nv.global.init,"aw",@progbits
.nv.global.init:
	.type		$str$27,@object
	.size		$str$27,($str$28 - $str$27)
$str$27:
        /*0000*/ 	.byte	0x28, 0x61, 0x64, 0x64, 0x72, 0x65, 0x73, 0x73, 0x20, 0x26, 0x20, 0x6d, 0x61, 0x73, 0x6b, 0x29
        /*0010*/ 	.byte	0x20, 0x3d, 0x3d, 0x20, 0x30, 0x00
	.type		$str$28,@object
	.size		$str$28,($str$26 - $str$28)
$str$28:
        /*0016*/ 	.byte	0x2f, 0x74, 0x6d, 0x70, 0x2f, 0x63, 0x75, 0x74, 0x6c, 0x61, 0x73, 0x73, 0x5f, 0x73, 0x77, 0x65
        /*0026*/ 	.byte	0x65, 0x70, 0x5f, 0x73, 0x72, 0x63, 0x2f, 0x69, 0x6e, 0x63, 0x6c, 0x75, 0x64, 0x65, 0x2f, 0x63
        /*0036*/ 	.byte	0x75, 0x74, 0x65, 0x2f, 0x70, 0x6f, 0x69, 0x6e, 0x74, 0x65, 0x72, 0x5f, 0x66, 0x6c, 0x61, 0x67
        /*0046*/ 	.byte	0x67, 0x65, 0x64, 0x2e, 0x68, 0x70, 0x70, 0x00
	.type		$str$26,@object
	.size		$str$26,($str$25 - $str$26)
$str$26:
        /*004e*/ 	.byte	0x2f, 0x74, 0x6d, 0x70, 0x2f, 0x63, 0x75, 0x74, 0x6c, 0x61, 0x73, 0x73, 0x5f, 0x73, 0x77, 0x65
        /*005e*/ 	.byte	0x65, 0x70, 0x5f, 0x73, 0x72, 0x63, 0x2f, 0x69, 0x6e, 0x63, 0x6c, 0x75, 0x64, 0x65, 0x2f, 0x63
        /*006e*/ 	.byte	0x75, 0x74, 0x65, 0x2f, 0x61, 0x74, 0x6f, 0x6d, 0x2f, 0x63, 0x6f, 0x70, 0x79, 0x5f, 0x74, 0x72
        /*007e*/ 	.byte	0x61, 0x69, 0x74, 0x73, 0x5f, 0x73, 0x6d, 0x31, 0x30, 0x30, 0x2e, 0x68, 0x70, 0x70, 0x00
	.type		$str$25,@object
	.size		$str$25,(__unnamed_1 - $str$25)
$str$25:
        /*008d*/ 	.byte	0x28, 0x28, 0x75, 0x69, 0x6e, 0x74, 0x33, 0x32, 0x5f, 0x74, 0x28, 0x74, 0x68, 0x72, 0x65, 0x61
        /*009d*/ 	.byte	0x64, 0x49, 0x64, 0x78, 0x2e, 0x78, 0x29, 0x20, 0x2f, 0x20, 0x33, 0x32, 0x29, 0x20, 0x25, 0x20
        /*00ad*/ 	.byte	0x34, 0x29, 0x20, 0x3d, 0x3d, 0x20, 0x28, 0x28, 0x28, 0x74, 0x6d, 0x65, 0x6d, 0x5f, 0x61, 0x64
        /*00bd*/ 	.byte	0x64, 0x72, 0x20, 0x3e, 0x3e, 0x20, 0x31, 0x36, 0x29, 0x20, 0x2f, 0x20, 0x33, 0x32, 0x29, 0x20
        /*00cd*/ 	.byte	0x25, 0x20, 0x34, 0x29, 0x00
	.type		__unnamed_1,@object
	.size		__unnamed_1,(__unnamed_2 - __unnamed_1)
__unnamed_1:
        /*00d2*/ 	.byte	0x61, 0x75, 0x74, 0x6f, 0x20, 0x63, 0x75, 0x74, 0x65, 0x3a, 0x3a, 0x61, 0x73, 0x5f, 0x70, 0x6f
        /* <DEDUP_REMOVED lines=24> */
        /*0262*/ 	.byte	0x5d, 0x00
	.type		__unnamed_2,@object
	.size		__unnamed_2,(__unnamed_3 - __unnamed_2)
__unnamed_2:
        /* <DEDUP_REMOVED lines=26> */
	.type		__unnamed_3,@object
	.size		__unnamed_3,(.L_3 - __unnamed_3)
__unnamed_3:
        /* <DEDUP_REMOVED lines=42> */
        /*0696*/ 	.byte	0x43, 0x3c, 0x30, 0x3e, 0x3e, 0x3e, 0x3e, 0x5d, 0x00
.L_3:


//--------------------- .nv.shared._ZN7cutlass13device_kernelINS_4gemm6kernel13GemmUniversalIN4cute5tupleIJiiiiEEENS1_10collective13CollectiveMmaINS1_35MainloopSm100TmaUmmaWarpSpecializedILi7ELi2ELi2ENS5_IJNS4_1CILi1EEESB_SB_EEEEENS5_IJNSA_ILi128EEENSA_ILi256EEENSA_ILi64EEEEEEaNS5_IJlSB_lEEEaSI_NS4_8TiledMMAINS4_8MMA_AtomIJNS4_15SM100_MMA_S8_SSIaaiLi128ELi256ELNS4_4UMMA5MajorE0ELSN_0ELNSM_8SaturateE0EEEEEENS4_6LayoutISC_NS5_IJNSA_ILi0EEESS_SS_EEEEENS5_IJNS4_10UnderscoreESV_SV_EEEEENS4_13SM90_TMA_LOADENS4_14ComposedLayoutINS4_7SwizzleILi2ELi4ELi3EEENS4_18smem_ptr_flag_bitsILi8EEENSR_INS5_IJNSA_ILi8EEESG_EEENS5_IJSG_SB_EEEEEEEvNS4_8identityESY_S18_vS19_EENS_8epilogue10collective18CollectiveEpilogueINS1B_23Sm100TmaWarpSpecializedILi4ELi2ELi64ELb0ELb0EEEJSH_NS5_IJNSR_ISE_SB_EENSR_ISG_SB_EEEEEaSI_aSI_NS1B_6fusion15FusionCallbacksIS1F_NS1J_17LinearCombinationIaiaiLNS_15FloatRoundStyleE2EEESH_S1I_JEEENS4_5SM1004TMEM4LOAD26SM100_TMEM_LOAD_32dp32b64xESY_S18_NS4_39AutoVectorizingCopyWithAssumedAlignmentILi128EEENS4_14SM90_TMA_STOREES18_S1U_S1U_EEEvvEEEEvNT_6ParamsE --------------------------
	.section	.nv.shared._ZN7cutlass13device_kernelINS_4gemm6kernel13GemmUniversalIN4cute5tupleIJiiiiEEENS1_10collective13CollectiveMmaINS1_35MainloopSm100TmaUmmaWarpSpecializedILi7ELi2ELi2ENS5_IJNS4_1CILi1EEESB_SB_EEEEENS5_IJNSA_ILi128EEENSA_ILi256EEENSA_ILi64EEEEEEaNS5_IJlSB_lEEEaSI_NS4_8TiledMMAINS4_8MMA_AtomIJNS4_15SM100_MMA_S8_SSIaaiLi128ELi256ELNS4_4UMMA5MajorE0ELSN_0ELNSM_8SaturateE0EEEEEENS4_6LayoutISC_NS5_IJNSA_ILi0EEESS_SS_EEEEENS5_IJNS4_10UnderscoreESV_SV_EEEEENS4_13SM90_TMA_LOADENS4_14ComposedLayoutINS4_7SwizzleILi2ELi4ELi3EEENS4_18smem_ptr_flag_bitsILi8EEENSR_INS5_IJNSA_ILi8EEESG_EEENS5_IJSG_SB_EEEEEEEvNS4_8identityESY_S18_vS19_EENS_8epilogue10collective18CollectiveEpilogueINS1B_23Sm100TmaWarpSpecializedILi4ELi2ELi64ELb0ELb0EEEJSH_NS5_IJNSR_ISE_SB_EENSR_ISG_SB_EEEEEaSI_aSI_NS1B_6fusion15FusionCallbacksIS1F_NS1J_17LinearCombinationIaiaiLNS_15FloatRoundStyleE2EEESH_S1I_JEEENS4_5SM1004TMEM4LOAD26SM100_TMEM_LOAD_32dp32b64xESY_S18_NS4_39AutoVectorizingCopyWithAssumedAlignmentILi128EEENS4_14SM90_TMA_STOREES18_S1U_S1U_EEEvvEEEEvNT_6ParamsE,"aw",@nobits
	.sectionflags	@""
	.align	16
	.zero		1024


//--------------------- .nv.shared.reserved.0     --------------------------
	.section	.nv.shared.reserved.0,"aw",@nobits
	.weak		__nv_reservedSMEM_offset_0_alias
	.size		__nv_reservedSMEM_offset_0_alias, 0, 64
	.other		__nv_reservedSMEM_offset_0_alias,@"STO_CUDA_RESERVED_SHARED STV_DEFAULT"
__nv_reservedSMEM_offset_0_alias:
	.zero		0
.nv.shared.reserved.0:
	.zero		64
	.weak		__nv_reservedSMEM_tcgen05_partition
	.type		__nv_reservedSMEM_tcgen05_partition,@object
	.size		__nv_reservedSMEM_tcgen05_partition,(.L_0 - __nv_reservedSMEM_tcgen05_partition)
__nv_reservedSMEM_tcgen05_partition:
	.zero		32
.L_0:


//--------------------- .nv.global                --------------------------
	.section	.nv.global,"aw",@nobits
.nv.global:
	.type		_ZN39_INTERNAL_0b34a941_4_k_cu_f13d06bf_91554cute1_E,@object
	.size		_ZN39_INTERNAL_0b34a941_4_k_cu_f13d06bf_91554cute1_E,(_ZN39_INTERNAL_0b34a941_4_k_cu_f13d06bf_91554cuda3std3__45__cpo6cbeginE - _ZN39_INTERNAL_0b34a941_4_k_cu_f13d06bf_91554cute1_E)
_ZN39_INTERNAL_0b34a941_4_k_cu_f13d06bf_91554cute1_E:
	.zero		1
	.type		_ZN39_INTERNAL_0b34a941_4_k_cu_f13d06bf_91554cuda3std3__45__cpo6cbeginE,@object
	.size		_ZN39_INTERNAL_0b34a941_4_k_cu_f13d06bf_91554cuda3std3__45__cpo6cbeginE,(_ZN39_INTERNAL_0b34a941_4_k_cu_f13d06bf_91554cuda3std3__48in_placeE - _ZN39_INTERNAL_0b34a941_4_k_cu_f13d06bf_91554cuda3std3__45__cpo6cbeginE)
_ZN39_INTERNAL_0b34a941_4_k_cu_f13d06bf_91554cuda3std3__45__cpo6cbeginE:
	.zero		1
	.type		_ZN39_INTERNAL_0b34a941_4_k_cu_f13d06bf_91554cuda3std3__48in_placeE,@object
	.size		_ZN39_INTERNAL_0b34a941_4_k_cu_f13d06bf_91554cuda3std3__48in_placeE,(_ZN39_INTERNAL_0b34a941_4_k_cu_f13d06bf_91554cuda3std6ranges3__45__cpo9iter_moveE - _ZN39_INTERNAL_0b34a941_4_k_cu_f13d06bf_91554cuda3std3__48in_placeE)
_ZN39_INTERNAL_0b34a941_4_k_cu_f13d06bf_91554cuda3std3__48in_placeE:
	.zero		1
	.type		_ZN39_INTERNAL_0b34a941_4_k_cu_f13d06bf_91554cuda3std6ranges3__45__cpo9iter_moveE,@object
	.size		_ZN39_INTERNAL_0b34a941_4_k_cu_f13d06bf_91554cuda3std6ranges3__45__cpo9iter_moveE,(_ZN39_INTERNAL_0b34a941_4_k_cu_f13d06bf_91554cuda3std3__45__cpo5beginE - _ZN39_INTERNAL_0b34a941_4_k_cu_f13d06bf_91554cuda3std6ranges3__45__cpo9iter_moveE)
_ZN39_INTERNAL_0b34a941_4_k_cu_f13d06bf_91554cuda3std6ranges3__45__cpo9iter_moveE:
	.zero		1
	.type		_ZN39_INTERNAL_0b34a941_4_k_cu_f13d06bf_91554cuda3std3__45__cpo5beginE,@object
	.size		_ZN39_INTERNAL_0b34a941_4_k_cu_f13d06bf_91554cuda3std3__45__cpo5beginE,(_ZN39_INTERNAL_0b34a941_4_k_cu_f13d06bf_91554cuda3std3__441_GLOBAL__N__0b34a941_4_k_cu_f13d06bf_91556ignoreE - _ZN39_INTERNAL_0b34a941_4_k_cu_f13d06bf_91554cuda3std3__45__cpo5beginE)
_ZN39_INTERNAL_0b34a941_4_k_cu_f13d06bf_91554cuda3std3__45__cpo5beginE:
	.zero		1
	.type		_ZN39_INTERNAL_0b34a941_4_k_cu_f13d06bf_91554cuda3std3__441_GLOBAL__N__0b34a941_4_k_cu_f13d06bf_91556ignoreE,@object
	.size		_ZN39_INTERNAL_0b34a941_4_k_cu_f13d06bf_91554cuda3std3__441_GLOBAL__N__0b34a941_4_k_cu_f13d06bf_91556ignoreE,(_ZN39_INTERNAL_0b34a941_4_k_cu_f13d06bf_91554cute7productE - _ZN39_INTERNAL_0b34a941_4_k_cu_f13d06bf_91554cuda3std3__441_GLOBAL__N__0b34a941_4_k_cu_f13d06bf_91556ignoreE)
_ZN39_INTERNAL_0b34a941_4_k_cu_f13d06bf_91554cuda3std3__441_GLOBAL__N__0b34a941_4_k_cu_f13d06bf_91556ignoreE:
	.zero		1
	.type		_ZN39_INTERNAL_0b34a941_4_k_cu_f13d06bf_91554cute7productE,@object
	.size		_ZN39_INTERNAL_0b34a941_4_k_cu_f13d06bf_91554cute7productE,(_ZN39_INTERNAL_0b34a941_4_k_cu_f13d06bf_91554cuda3std3__45__cpo3endE - _ZN39_INTERNAL_0b34a941_4_k_cu_f13d06bf_91554cute7productE)
_ZN39_INTERNAL_0b34a941_4_k_cu_f13d06bf_91554cute7productE:
	.zero		1
	.type		_ZN39_INTERNAL_0b34a941_4_k_cu_f13d06bf_91554cuda3std3__45__cpo3endE,@object
	.size		_ZN39_INTERNAL_0b34a941_4_k_cu_f13d06bf_91554cuda3std3__45__cpo3endE,(_ZN39_INTERNAL_0b34a941_4_k_cu_f13d06bf_91554cuda3std3__419piecewise_constructE - _ZN39_INTERNAL_0b34a941_4_k_cu_f13d06bf_91554cuda3std3__45__cpo3endE)
_ZN39_INTERNAL_0b34a941_4_k_cu_f13d06bf_91554cuda3std3__45__cpo3endE:
	.zero		1
	.type		_ZN39_INTERNAL_0b34a941_4_k_cu_f13d06bf_91554cuda3std3__419piecewise_constructE,@object
	.size		_ZN39_INTERNAL_0b34a941_4_k_cu_f13d06bf_91554cuda3std3__419piecewise_constructE,(_ZN39_INTERNAL_0b34a941_4_k_cu_f13d06bf_91554cuda3std3__45__cpo4cendE - _ZN39_INTERNAL_0b34a941_4_k_cu_f13d06bf_91554cuda3std3__419piecewise_constructE)
_ZN39_INTERNAL_0b34a941_4_k_cu_f13d06bf_91554cuda3std3__419piecewise_constructE:
	.zero		1
	.type		_ZN39_INTERNAL_0b34a941_4_k_cu_f13d06bf_91554cuda3std3__45__cpo4cendE,@object
	.size		_ZN39_INTERNAL_0b34a941_4_k_cu_f13d06bf_91554cuda3std3__45__cpo4cendE,(_ZN39_INTERNAL_0b34a941_4_k_cu_f13d06bf_91554cuda3std6ranges3__45__cpo4swapE - _ZN39_INTERNAL_0b34a941_4_k_cu_f13d06bf_91554cuda3std3__45__cpo4cendE)
_ZN39_INTERNAL_0b34a941_4_k_cu_f13d06bf_91554cuda3std3__45__cpo4cendE:
	.zero		1
	.type		_ZN39_INTERNAL_0b34a941_4_k_cu_f13d06bf_91554cuda3std6ranges3__45__cpo4swapE,@object
	.size		_ZN39_INTERNAL_0b34a941_4_k_cu_f13d06bf_91554cuda3std6ranges3__45__cpo4swapE,(.L_11 - _ZN39_INTERNAL_0b34a941_4_k_cu_f13d06bf_91554cuda3std6ranges3__45__cpo4swapE)
_ZN39_INTERNAL_0b34a941_4_k_cu_f13d06bf_91554cuda3std6ranges3__45__cpo4swapE:
	.zero		1
.L_11:


//--------------------- .nv.constant0._ZN7cutlass13device_kernelINS_4gemm6kernel13GemmUniversalIN4cute5tupleIJiiiiEEENS1_10collective13CollectiveMmaINS1_35MainloopSm100TmaUmmaWarpSpecializedILi7ELi2ELi2ENS5_IJNS4_1CILi1EEESB_SB_EEEEENS5_IJNSA_ILi128EEENSA_ILi256EEENSA_ILi64EEEEEEaNS5_IJlSB_lEEEaSI_NS4_8TiledMMAINS4_8MMA_AtomIJNS4_15SM100_MMA_S8_SSIaaiLi128ELi256ELNS4_4UMMA5MajorE0ELSN_0ELNSM_8SaturateE0EEEEEENS4_6LayoutISC_NS5_IJNSA_ILi0EEESS_SS_EEEEENS5_IJNS4_10UnderscoreESV_SV_EEEEENS4_13SM90_TMA_LOADENS4_14ComposedLayoutINS4_7SwizzleILi2ELi4ELi3EEENS4_18smem_ptr_flag_bitsILi8EEENSR_INS5_IJNSA_ILi8EEESG_EEENS5_IJSG_SB_EEEEEEEvNS4_8identityESY_S18_vS19_EENS_8epilogue10collective18CollectiveEpilogueINS1B_23Sm100TmaWarpSpecializedILi4ELi2ELi64ELb0ELb0EEEJSH_NS5_IJNSR_ISE_SB_EENSR_ISG_SB_EEEEEaSI_aSI_NS1B_6fusion15FusionCallbacksIS1F_NS1J_17LinearCombinationIaiaiLNS_15FloatRoundStyleE2EEESH_S1I_JEEENS4_5SM1004TMEM4LOAD26SM100_TMEM_LOAD_32dp32b64xESY_S18_NS4_39AutoVectorizingCopyWithAssumedAlignmentILi128EEENS4_14SM90_TMA_STOREES18_S1U_S1U_EEEvvEEEEvNT_6ParamsE --------------------------
	.section	.nv.constant0._ZN7cutlass13device_kernelINS_4gemm6kernel13GemmUniversalIN4cute5tupleIJiiiiEEENS1_10collective13CollectiveMmaINS1_35MainloopSm100TmaUmmaWarpSpecializedILi7ELi2ELi2ENS5_IJNS4_1CILi1EEESB_SB_EEEEENS5_IJNSA_ILi128EEENSA_ILi256EEENSA_ILi64EEEEEEaNS5_IJlSB_lEEEaSI_NS4_8TiledMMAINS4_8MMA_AtomIJNS4_15SM100_MMA_S8_SSIaaiLi128ELi256ELNS4_4UMMA5MajorE0ELSN_0ELNSM_8SaturateE0EEEEEENS4_6LayoutISC_NS5_IJNSA_ILi0EEESS_SS_EEEEENS5_IJNS4_10UnderscoreESV_SV_EEEEENS4_13SM90_TMA_LOADENS4_14ComposedLayoutINS4_7SwizzleILi2ELi4ELi3EEENS4_18smem_ptr_flag_bitsILi8EEENSR_INS5_IJNSA_ILi8EEESG_EEENS5_IJSG_SB_EEEEEEEvNS4_8identityESY_S18_vS19_EENS_8epilogue10collective18CollectiveEpilogueINS1B_23Sm100TmaWarpSpecializedILi4ELi2ELi64ELb0ELb0EEEJSH_NS5_IJNSR_ISE_SB_EENSR_ISG_SB_EEEEEaSI_aSI_NS1B_6fusion15FusionCallbacksIS1F_NS1J_17LinearCombinationIaiaiLNS_15FloatRoundStyleE2EEESH_S1I_JEEENS4_5SM1004TMEM4LOAD26SM100_TMEM_LOAD_32dp32b64xESY_S18_NS4_39AutoVectorizingCopyWithAssumedAlignmentILi128EEENS4_14SM90_TMA_STOREES18_S1U_S1U_EEEvvEEEEvNT_6ParamsE,"a",@progbits
	.sectionflags	@""
	.align	4
.nv.constant0._ZN7cutlass13device_kernelINS_4gemm6kernel13GemmUniversalIN4cute5tupleIJiiiiEEENS1_10collective13CollectiveMmaINS1_35MainloopSm100TmaUmmaWarpSpecializedILi7ELi2ELi2ENS5_IJNS4_1CILi1EEESB_SB_EEEEENS5_IJNSA_ILi128EEENSA_ILi256EEENSA_ILi64EEEEEEaNS5_IJlSB_lEEEaSI_NS4_8TiledMMAINS4_8MMA_AtomIJNS4_15SM100_MMA_S8_SSIaaiLi128ELi256ELNS4_4UMMA5MajorE0ELSN_0ELNSM_8SaturateE0EEEEEENS4_6LayoutISC_NS5_IJNSA_ILi0EEESS_SS_EEEEENS5_IJNS4_10UnderscoreESV_SV_EEEEENS4_13SM90_TMA_LOADENS4_14ComposedLayoutINS4_7SwizzleILi2ELi4ELi3EEENS4_18smem_ptr_flag_bitsILi8EEENSR_INS5_IJNSA_ILi8EEESG_EEENS5_IJSG_SB_EEEEEEEvNS4_8identityESY_S18_vS19_EENS_8epilogue10collective18CollectiveEpilogueINS1B_23Sm100TmaWarpSpecializedILi4ELi2ELi64ELb0ELb0EEEJSH_NS5_IJNSR_ISE_SB_EENSR_ISG_SB_EEEEEaSI_aSI_NS1B_6fusion15FusionCallbacksIS1F_NS1J_17LinearCombinationIaiaiLNS_15FloatRoundStyleE2EEESH_S1I_JEEENS4_5SM1004TMEM4LOAD26SM100_TMEM_LOAD_32dp32b64xESY_S18_NS4_39AutoVectorizingCopyWithAssumedAlignmentILi128EEENS4_14SM90_TMA_STOREES18_S1U_S1U_EEEvvEEEEvNT_6ParamsE:
	.zero		2944


//--------------------- SYMBOLS --------------------------

	.type		.nv.reservedSmem.offset0,@object
	.size		.nv.reservedSmem.offset0,0x4
	.type		.nv.reservedSmem.cap,@object
	.size		.nv.reservedSmem.cap,0x4
	.type		__assertfail,@function
